//
// Generated by NVIDIA NVVM Compiler
//
// Compiler Build ID: CL-36424714
// Cuda compilation tools, release 13.0, V13.0.88
// Based on NVVM 20.0.0
//

.version 9.0
.target sm_100
.address_size 64

	// .globl	weighted_average_signal_kernel

.visible .entry weighted_average_signal_kernel(
	.param .u64 .ptr .align 1 weighted_average_signal_kernel_param_0,
	.param .u64 .ptr .align 1 weighted_average_signal_kernel_param_1,
	.param .u64 .ptr .align 1 weighted_average_signal_kernel_param_2,
	.param .u32 weighted_average_signal_kernel_param_3,
	.param .u32 weighted_average_signal_kernel_param_4,
	.param .u32 weighted_average_signal_kernel_param_5,
	.param .f64 weighted_average_signal_kernel_param_6,
	.param .f64 weighted_average_signal_kernel_param_7
)
{
	.reg .pred 	%p<45>;
	.reg .b32 	%r<33>;
	.reg .b64 	%rd<44>;
	.reg .b64 	%fd<100>;

	ld.param.u64 	%rd16, [weighted_average_signal_kernel_param_1];
	ld.param.u64 	%rd17, [weighted_average_signal_kernel_param_2];
	ld.param.u32 	%r16, [weighted_average_signal_kernel_param_3];
	ld.param.u32 	%r17, [weighted_average_signal_kernel_param_4];
	ld.param.f64 	%fd51, [weighted_average_signal_kernel_param_6];
	ld.param.f64 	%fd52, [weighted_average_signal_kernel_param_7];
	cvta.to.global.u64 	%rd1, %rd16;
	cvta.to.global.u64 	%rd2, %rd17;
	mov.u32 	%r19, %ctaid.x;
	mov.u32 	%r1, %ntid.x;
	mov.u32 	%r20, %tid.x;
	mad.lo.s32 	%r28, %r19, %r1, %r20;
	setp.ge.s32 	%p1, %r28, %r17;
	@%p1 bra 	$L__BB0_41;
	setp.gt.s32 	%p2, %r16, 0;
	mov.u32 	%r21, %nctaid.x;
	mul.lo.s32 	%r3, %r1, %r21;
	@%p2 bra 	$L__BB0_2;
	bra.uni 	$L__BB0_37;
$L__BB0_2:
	and.b32  	%r4, %r16, 3;
	mul.wide.s32 	%rd12, %r17, 8;
$L__BB0_3:
	ld.param.u32 	%r27, [weighted_average_signal_kernel_param_5];
	setp.lt.s32 	%p5, %r28, %r27;
	@%p5 bra 	$L__BB0_4;
	bra.uni 	$L__BB0_34;
$L__BB0_4:
	mul.wide.s32 	%rd39, %r28, 8;
	add.s64 	%rd40, %rd2, %rd39;
	mov.b64 	%rd41, 0;
	st.global.u64 	[%rd40], %rd41;
	bra.uni 	$L__BB0_33;
$L__BB0_5:
	.pragma "nounroll";
	ld.param.u64 	%rd42, [weighted_average_signal_kernel_param_0];
	cvta.to.global.u64 	%rd24, %rd42;
	mul.wide.s32 	%rd25, %r29, 8;
	add.s64 	%rd3, %rd24, %rd25;
	ld.global.nc.f64 	%fd3, [%rd3];
	add.s64 	%rd4, %rd1, %rd25;
	ld.global.nc.f64 	%fd4, [%rd4];
	setp.nan.f64 	%p7, %fd3, %fd3;
	mov.f64 	%fd87, 0d0000000000000000;
	@%p7 bra 	$L__BB0_8;
	setp.gt.f64 	%p8, %fd3, %fd51;
	mov.f64 	%fd87, 0d3FF0000000000000;
	@%p8 bra 	$L__BB0_8;
	setp.lt.f64 	%p9, %fd3, %fd52;
	selp.f64 	%fd87, 0dBFF0000000000000, 0d0000000000000000, %p9;
$L__BB0_8:
	setp.ne.f64 	%p10, %fd4, 0d0000000000000000;
	fma.rn.f64 	%fd59, %fd4, %fd87, %fd98;
	add.f64 	%fd60, %fd99, %fd4;
	selp.f64 	%fd7, %fd59, %fd98, %p10;
	selp.f64 	%fd8, %fd60, %fd99, %p10;
	mul.wide.s32 	%rd5, %r17, 8;
	add.s64 	%rd6, %rd3, %rd5;
	ld.global.nc.f64 	%fd9, [%rd6];
	add.s64 	%rd7, %rd4, %rd5;
	ld.global.nc.f64 	%fd10, [%rd7];
	setp.nan.f64 	%p11, %fd9, %fd9;
	mov.f64 	%fd88, 0d0000000000000000;
	@%p11 bra 	$L__BB0_11;
	setp.gt.f64 	%p12, %fd9, %fd51;
	mov.f64 	%fd88, 0d3FF0000000000000;
	@%p12 bra 	$L__BB0_11;
	setp.lt.f64 	%p13, %fd9, %fd52;
	selp.f64 	%fd88, 0dBFF0000000000000, 0d0000000000000000, %p13;
$L__BB0_11:
	setp.ne.f64 	%p14, %fd10, 0d0000000000000000;
	fma.rn.f64 	%fd63, %fd10, %fd88, %fd7;
	add.f64 	%fd64, %fd8, %fd10;
	selp.f64 	%fd13, %fd63, %fd7, %p14;
	selp.f64 	%fd14, %fd64, %fd8, %p14;
	add.s64 	%rd8, %rd6, %rd5;
	ld.global.nc.f64 	%fd15, [%rd8];
	add.s64 	%rd9, %rd7, %rd5;
	ld.global.nc.f64 	%fd16, [%rd9];
	setp.nan.f64 	%p15, %fd15, %fd15;
	mov.f64 	%fd89, 0d0000000000000000;
	@%p15 bra 	$L__BB0_14;
	setp.gt.f64 	%p16, %fd15, %fd51;
	mov.f64 	%fd89, 0d3FF0000000000000;
	@%p16 bra 	$L__BB0_14;
	setp.lt.f64 	%p17, %fd15, %fd52;
	selp.f64 	%fd89, 0dBFF0000000000000, 0d0000000000000000, %p17;
$L__BB0_14:
	setp.ne.f64 	%p18, %fd16, 0d0000000000000000;
	fma.rn.f64 	%fd67, %fd16, %fd89, %fd13;
	add.f64 	%fd68, %fd14, %fd16;
	selp.f64 	%fd19, %fd67, %fd13, %p18;
	selp.f64 	%fd20, %fd68, %fd14, %p18;
	add.s64 	%rd26, %rd8, %rd5;
	ld.global.nc.f64 	%fd21, [%rd26];
	add.s64 	%rd27, %rd9, %rd5;
	ld.global.nc.f64 	%fd22, [%rd27];
	setp.nan.f64 	%p19, %fd21, %fd21;
	mov.f64 	%fd90, 0d0000000000000000;
	@%p19 bra 	$L__BB0_17;
	setp.gt.f64 	%p20, %fd21, %fd51;
	mov.f64 	%fd90, 0d3FF0000000000000;
	@%p20 bra 	$L__BB0_17;
	setp.lt.f64 	%p21, %fd21, %fd52;
	selp.f64 	%fd90, 0dBFF0000000000000, 0d0000000000000000, %p21;
$L__BB0_17:
	and.b32  	%r31, %r16, 2147483644;
	setp.ne.f64 	%p22, %fd22, 0d0000000000000000;
	fma.rn.f64 	%fd70, %fd22, %fd90, %fd19;
	add.f64 	%fd71, %fd20, %fd22;
	selp.f64 	%fd98, %fd70, %fd19, %p22;
	selp.f64 	%fd99, %fd71, %fd20, %p22;
	add.s32 	%r30, %r30, 4;
	shl.b32 	%r24, %r17, 2;
	add.s32 	%r29, %r29, %r24;
	setp.eq.s32 	%p23, %r30, 0;
	@%p23 bra 	$L__BB0_18;
	bra.uni 	$L__BB0_5;
$L__BB0_18:
	setp.eq.s32 	%p24, %r4, 0;
	@%p24 bra 	$L__BB0_31;
	ld.param.u64 	%rd43, [weighted_average_signal_kernel_param_0];
	mad.lo.s32 	%r25, %r31, %r17, %r28;
	cvta.to.global.u64 	%rd28, %rd43;
	mul.wide.s32 	%rd29, %r25, 8;
	add.s64 	%rd10, %rd28, %rd29;
	ld.global.nc.f64 	%fd31, [%rd10];
	add.s64 	%rd11, %rd1, %rd29;
	ld.global.nc.f64 	%fd32, [%rd11];
	setp.nan.f64 	%p25, %fd31, %fd31;
	mov.f64 	%fd95, 0d0000000000000000;
	@%p25 bra 	$L__BB0_22;
	setp.gt.f64 	%p26, %fd31, %fd51;
	mov.f64 	%fd95, 0d3FF0000000000000;
	@%p26 bra 	$L__BB0_22;
	setp.lt.f64 	%p27, %fd31, %fd52;
	selp.f64 	%fd95, 0dBFF0000000000000, 0d0000000000000000, %p27;
$L__BB0_22:
	setp.eq.s32 	%p28, %r4, 1;
	setp.ne.f64 	%p29, %fd32, 0d0000000000000000;
	fma.rn.f64 	%fd74, %fd32, %fd95, %fd98;
	add.f64 	%fd75, %fd99, %fd32;
	selp.f64 	%fd98, %fd74, %fd98, %p29;
	selp.f64 	%fd99, %fd75, %fd99, %p29;
	@%p28 bra 	$L__BB0_31;
	add.s64 	%rd13, %rd10, %rd12;
	ld.global.nc.f64 	%fd37, [%rd13];
	add.s64 	%rd14, %rd11, %rd12;
	ld.global.nc.f64 	%fd38, [%rd14];
	setp.nan.f64 	%p30, %fd37, %fd37;
	mov.f64 	%fd96, 0d0000000000000000;
	@%p30 bra 	$L__BB0_26;
	setp.gt.f64 	%p31, %fd37, %fd51;
	mov.f64 	%fd96, 0d3FF0000000000000;
	@%p31 bra 	$L__BB0_26;
	setp.lt.f64 	%p32, %fd37, %fd52;
	selp.f64 	%fd96, 0dBFF0000000000000, 0d0000000000000000, %p32;
$L__BB0_26:
	setp.eq.s32 	%p33, %r4, 2;
	setp.ne.f64 	%p34, %fd38, 0d0000000000000000;
	fma.rn.f64 	%fd78, %fd38, %fd96, %fd98;
	add.f64 	%fd79, %fd99, %fd38;
	selp.f64 	%fd98, %fd78, %fd98, %p34;
	selp.f64 	%fd99, %fd79, %fd99, %p34;
	@%p33 bra 	$L__BB0_31;
	add.s64 	%rd30, %rd13, %rd12;
	ld.global.nc.f64 	%fd43, [%rd30];
	add.s64 	%rd31, %rd14, %rd12;
	ld.global.nc.f64 	%fd44, [%rd31];
	setp.nan.f64 	%p35, %fd43, %fd43;
	mov.f64 	%fd97, 0d0000000000000000;
	@%p35 bra 	$L__BB0_30;
	setp.gt.f64 	%p36, %fd43, %fd51;
	mov.f64 	%fd97, 0d3FF0000000000000;
	@%p36 bra 	$L__BB0_30;
	setp.lt.f64 	%p37, %fd43, %fd52;
	selp.f64 	%fd97, 0dBFF0000000000000, 0d0000000000000000, %p37;
$L__BB0_30:
	setp.ne.f64 	%p38, %fd44, 0d0000000000000000;
	fma.rn.f64 	%fd82, %fd44, %fd97, %fd98;
	add.f64 	%fd83, %fd99, %fd44;
	selp.f64 	%fd98, %fd82, %fd98, %p38;
	selp.f64 	%fd99, %fd83, %fd99, %p38;
$L__BB0_31:
	mov.b64 	%rd32, %fd99;
	and.b64  	%rd33, %rd32, 9223372036854775807;
	setp.eq.s64 	%p39, %rd33, 9218868437227405312;
	setp.eq.s64 	%p40, %rd33, 0;
	or.pred  	%p41, %p40, %p39;
	setp.gt.s64 	%p42, %rd33, 9218868437227405312;
	or.pred  	%p43, %p41, %p42;
	@%p43 bra 	$L__BB0_32;
	bra.uni 	$L__BB0_36;
$L__BB0_32:
	mul.wide.s32 	%rd36, %r28, 8;
	add.s64 	%rd37, %rd2, %rd36;
	mov.b64 	%rd38, 0;
	st.global.u64 	[%rd37], %rd38;
$L__BB0_33:
	add.s32 	%r28, %r28, %r3;
	setp.lt.s32 	%p44, %r28, %r17;
	@%p44 bra 	$L__BB0_3;
	bra.uni 	$L__BB0_41;
$L__BB0_34:
	setp.lt.u32 	%p6, %r16, 4;
	mov.f64 	%fd99, 0d0000000000000000;
	mov.b32 	%r31, 0;
	mov.f64 	%fd98, %fd99;
	@%p6 bra 	$L__BB0_18;
	and.b32  	%r23, %r16, 2147483644;
	neg.s32 	%r30, %r23;
	mov.f64 	%fd99, 0d0000000000000000;
	mov.u32 	%r29, %r28;
	bra.uni 	$L__BB0_5;
$L__BB0_36:
	div.rn.f64 	%fd84, %fd98, %fd99;
	mul.wide.s32 	%rd34, %r28, 8;
	add.s64 	%rd35, %rd2, %rd34;
	st.global.f64 	[%rd35], %fd84;
	bra.uni 	$L__BB0_33;
$L__BB0_37:
	ld.param.u32 	%r26, [weighted_average_signal_kernel_param_5];
	setp.ge.s32 	%p3, %r28, %r26;
	@%p3 bra 	$L__BB0_39;
	mul.wide.s32 	%rd21, %r28, 8;
	add.s64 	%rd22, %rd2, %rd21;
	mov.b64 	%rd23, 0;
	st.global.u64 	[%rd22], %rd23;
	bra.uni 	$L__BB0_40;
$L__BB0_39:
	mul.wide.s32 	%rd18, %r28, 8;
	add.s64 	%rd19, %rd2, %rd18;
	mov.b64 	%rd20, 0;
	st.global.u64 	[%rd19], %rd20;
$L__BB0_40:
	add.s32 	%r28, %r28, %r3;
	setp.lt.s32 	%p4, %r28, %r17;
	@%p4 bra 	$L__BB0_37;
$L__BB0_41:
	ret;

}
	// .globl	classify_trend_kernel
.visible .entry classify_trend_kernel(
	.param .u64 .ptr .align 1 classify_trend_kernel_param_0,
	.param .u64 .ptr .align 1 classify_trend_kernel_param_1,
	.param .u32 classify_trend_kernel_param_2,
	.param .f64 classify_trend_kernel_param_3,
	.param .f64 classify_trend_kernel_param_4
)
{
	.reg .pred 	%p<6>;
	.reg .b32 	%r<16>;
	.reg .b64 	%rd<9>;
	.reg .b64 	%fd<4>;

	ld.param.u64 	%rd3, [classify_trend_kernel_param_0];
	ld.param.u64 	%rd4, [classify_trend_kernel_param_1];
	ld.param.u32 	%r8, [classify_trend_kernel_param_2];
	ld.param.f64 	%fd2, [classify_trend_kernel_param_3];
	ld.param.f64 	%fd3, [classify_trend_kernel_param_4];
	mov.u32 	%r9, %ctaid.x;
	mov.u32 	%r1, %ntid.x;
	mov.u32 	%r10, %tid.x;
	mad.lo.s32 	%r14, %r9, %r1, %r10;
	setp.ge.s32 	%p1, %r14, %r8;
	@%p1 bra 	$L__BB1_6;
	mov.u32 	%r11, %nctaid.x;
	mul.lo.s32 	%r3, %r1, %r11;
	cvta.to.global.u64 	%rd1, %rd3;
	cvta.to.global.u64 	%rd2, %rd4;
$L__BB1_2:
	mul.wide.s32 	%rd5, %r14, 8;
	add.s64 	%rd6, %rd1, %rd5;
	ld.global.nc.f64 	%fd1, [%rd6];
	setp.nan.f64 	%p2, %fd1, %fd1;
	mov.b32 	%r15, 0;
	@%p2 bra 	$L__BB1_5;
	setp.gt.f64 	%p3, %fd1, %fd2;
	mov.b32 	%r15, 1;
	@%p3 bra 	$L__BB1_5;
	setp.lt.f64 	%p4, %fd1, %fd3;
	selp.s32 	%r15, -1, 0, %p4;
$L__BB1_5:
	mul.wide.s32 	%rd7, %r14, 4;
	add.s64 	%rd8, %rd2, %rd7;
	st.global.u32 	[%rd8], %r15;
	add.s32 	%r14, %r14, %r3;
	setp.lt.s32 	%p5, %r14, %r8;
	@%p5 bra 	$L__BB1_2;
$L__BB1_6:
	ret;

}
	// .globl	weighted_average_and_classify_kernel
.visible .entry weighted_average_and_classify_kernel(
	.param .u64 .ptr .align 1 weighted_average_and_classify_kernel_param_0,
	.param .u64 .ptr .align 1 weighted_average_and_classify_kernel_param_1,
	.param .u64 .ptr .align 1 weighted_average_and_classify_kernel_param_2,
	.param .u64 .ptr .align 1 weighted_average_and_classify_kernel_param_3,
	.param .u32 weighted_average_and_classify_kernel_param_4,
	.param .u32 weighted_average_and_classify_kernel_param_5,
	.param .u32 weighted_average_and_classify_kernel_param_6,
	.param .f64 weighted_average_and_classify_kernel_param_7,
	.param .f64 weighted_average_and_classify_kernel_param_8
)
{
	.reg .pred 	%p<46>;
	.reg .b32 	%r<39>;
	.reg .b64 	%rd<56>;
	.reg .b64 	%fd<102>;

	ld.param.u64 	%rd17, [weighted_average_and_classify_kernel_param_2];
	ld.param.u64 	%rd18, [weighted_average_and_classify_kernel_param_3];
	ld.param.u32 	%r17, [weighted_average_and_classify_kernel_param_4];
	ld.param.u32 	%r18, [weighted_average_and_classify_kernel_param_5];
	ld.param.f64 	%fd51, [weighted_average_and_classify_kernel_param_7];
	ld.param.f64 	%fd52, [weighted_average_and_classify_kernel_param_8];
	cvta.to.global.u64 	%rd1, %rd18;
	cvta.to.global.u64 	%rd2, %rd17;
	mov.u32 	%r20, %ctaid.x;
	mov.u32 	%r1, %ntid.x;
	mov.u32 	%r21, %tid.x;
	mad.lo.s32 	%r34, %r20, %r1, %r21;
	setp.ge.s32 	%p1, %r34, %r18;
	@%p1 bra 	$L__BB2_40;
	setp.gt.s32 	%p2, %r17, 0;
	mov.u32 	%r22, %nctaid.x;
	mul.lo.s32 	%r3, %r1, %r22;
	@%p2 bra 	$L__BB2_5;
	setp.lt.f64 	%p3, %fd51, 0d0000000000000000;
	setp.gt.f64 	%p4, %fd52, 0d0000000000000000;
	selp.s32 	%r23, -1, 0, %p4;
	selp.b32 	%r4, 1, %r23, %p3;
$L__BB2_3:
	ld.param.u32 	%r32, [weighted_average_and_classify_kernel_param_6];
	setp.ge.s32 	%p5, %r34, %r32;
	@%p5 bra 	$L__BB2_38;
	mul.wide.s32 	%rd24, %r34, 8;
	add.s64 	%rd25, %rd2, %rd24;
	mov.b64 	%rd26, 0;
	st.global.u64 	[%rd25], %rd26;
	mul.wide.s32 	%rd27, %r34, 4;
	add.s64 	%rd28, %rd1, %rd27;
	mov.b32 	%r24, 0;
	st.global.u32 	[%rd28], %r24;
	bra.uni 	$L__BB2_39;
$L__BB2_5:
	and.b32  	%r5, %r17, 3;
	mul.wide.s32 	%rd12, %r18, 8;
$L__BB2_6:
	ld.param.u32 	%r33, [weighted_average_and_classify_kernel_param_6];
	setp.lt.s32 	%p7, %r34, %r33;
	@%p7 bra 	$L__BB2_7;
	bra.uni 	$L__BB2_36;
$L__BB2_7:
	mul.wide.s32 	%rd47, %r34, 8;
	add.s64 	%rd48, %rd2, %rd47;
	mov.b64 	%rd49, 0;
	st.global.u64 	[%rd48], %rd49;
	mul.wide.s32 	%rd50, %r34, 4;
	add.s64 	%rd51, %rd1, %rd50;
	mov.b32 	%r31, 0;
	st.global.u32 	[%rd51], %r31;
	bra.uni 	$L__BB2_35;
$L__BB2_8:
	.pragma "nounroll";
	ld.param.u64 	%rd54, [weighted_average_and_classify_kernel_param_1];
	ld.param.u64 	%rd52, [weighted_average_and_classify_kernel_param_0];
	cvta.to.global.u64 	%rd29, %rd52;
	mul.wide.s32 	%rd30, %r35, 8;
	add.s64 	%rd3, %rd29, %rd30;
	ld.global.nc.f64 	%fd3, [%rd3];
	cvta.to.global.u64 	%rd31, %rd54;
	add.s64 	%rd4, %rd31, %rd30;
	ld.global.nc.f64 	%fd4, [%rd4];
	setp.nan.f64 	%p9, %fd3, %fd3;
	mov.f64 	%fd89, 0d0000000000000000;
	@%p9 bra 	$L__BB2_11;
	setp.gt.f64 	%p10, %fd3, %fd51;
	mov.f64 	%fd89, 0d3FF0000000000000;
	@%p10 bra 	$L__BB2_11;
	setp.lt.f64 	%p11, %fd3, %fd52;
	selp.f64 	%fd89, 0dBFF0000000000000, 0d0000000000000000, %p11;
$L__BB2_11:
	setp.ne.f64 	%p12, %fd4, 0d0000000000000000;
	fma.rn.f64 	%fd59, %fd4, %fd89, %fd100;
	add.f64 	%fd60, %fd101, %fd4;
	selp.f64 	%fd7, %fd59, %fd100, %p12;
	selp.f64 	%fd8, %fd60, %fd101, %p12;
	mul.wide.s32 	%rd5, %r18, 8;
	add.s64 	%rd6, %rd3, %rd5;
	ld.global.nc.f64 	%fd9, [%rd6];
	add.s64 	%rd7, %rd4, %rd5;
	ld.global.nc.f64 	%fd10, [%rd7];
	setp.nan.f64 	%p13, %fd9, %fd9;
	mov.f64 	%fd90, 0d0000000000000000;
	@%p13 bra 	$L__BB2_14;
	setp.gt.f64 	%p14, %fd9, %fd51;
	mov.f64 	%fd90, 0d3FF0000000000000;
	@%p14 bra 	$L__BB2_14;
	setp.lt.f64 	%p15, %fd9, %fd52;
	selp.f64 	%fd90, 0dBFF0000000000000, 0d0000000000000000, %p15;
$L__BB2_14:
	setp.ne.f64 	%p16, %fd10, 0d0000000000000000;
	fma.rn.f64 	%fd63, %fd10, %fd90, %fd7;
	add.f64 	%fd64, %fd8, %fd10;
	selp.f64 	%fd13, %fd63, %fd7, %p16;
	selp.f64 	%fd14, %fd64, %fd8, %p16;
	add.s64 	%rd8, %rd6, %rd5;
	ld.global.nc.f64 	%fd15, [%rd8];
	add.s64 	%rd9, %rd7, %rd5;
	ld.global.nc.f64 	%fd16, [%rd9];
	setp.nan.f64 	%p17, %fd15, %fd15;
	mov.f64 	%fd91, 0d0000000000000000;
	@%p17 bra 	$L__BB2_17;
	setp.gt.f64 	%p18, %fd15, %fd51;
	mov.f64 	%fd91, 0d3FF0000000000000;
	@%p18 bra 	$L__BB2_17;
	setp.lt.f64 	%p19, %fd15, %fd52;
	selp.f64 	%fd91, 0dBFF0000000000000, 0d0000000000000000, %p19;
$L__BB2_17:
	setp.ne.f64 	%p20, %fd16, 0d0000000000000000;
	fma.rn.f64 	%fd67, %fd16, %fd91, %fd13;
	add.f64 	%fd68, %fd14, %fd16;
	selp.f64 	%fd19, %fd67, %fd13, %p20;
	selp.f64 	%fd20, %fd68, %fd14, %p20;
	add.s64 	%rd32, %rd8, %rd5;
	ld.global.nc.f64 	%fd21, [%rd32];
	add.s64 	%rd33, %rd9, %rd5;
	ld.global.nc.f64 	%fd22, [%rd33];
	setp.nan.f64 	%p21, %fd21, %fd21;
	mov.f64 	%fd92, 0d0000000000000000;
	@%p21 bra 	$L__BB2_20;
	setp.gt.f64 	%p22, %fd21, %fd51;
	mov.f64 	%fd92, 0d3FF0000000000000;
	@%p22 bra 	$L__BB2_20;
	setp.lt.f64 	%p23, %fd21, %fd52;
	selp.f64 	%fd92, 0dBFF0000000000000, 0d0000000000000000, %p23;
$L__BB2_20:
	and.b32  	%r37, %r17, 2147483644;
	setp.ne.f64 	%p24, %fd22, 0d0000000000000000;
	fma.rn.f64 	%fd70, %fd22, %fd92, %fd19;
	add.f64 	%fd71, %fd20, %fd22;
	selp.f64 	%fd100, %fd70, %fd19, %p24;
	selp.f64 	%fd101, %fd71, %fd20, %p24;
	add.s32 	%r36, %r36, 4;
	shl.b32 	%r27, %r18, 2;
	add.s32 	%r35, %r35, %r27;
	setp.eq.s32 	%p25, %r36, 0;
	@%p25 bra 	$L__BB2_21;
	bra.uni 	$L__BB2_8;
$L__BB2_21:
	setp.eq.s32 	%p26, %r5, 0;
	@%p26 bra 	$L__BB2_34;
	ld.param.u64 	%rd55, [weighted_average_and_classify_kernel_param_1];
	ld.param.u64 	%rd53, [weighted_average_and_classify_kernel_param_0];
	mad.lo.s32 	%r28, %r37, %r18, %r34;
	cvta.to.global.u64 	%rd34, %rd53;
	mul.wide.s32 	%rd35, %r28, 8;
	add.s64 	%rd10, %rd34, %rd35;
	ld.global.nc.f64 	%fd31, [%rd10];
	cvta.to.global.u64 	%rd36, %rd55;
	add.s64 	%rd11, %rd36, %rd35;
	ld.global.nc.f64 	%fd32, [%rd11];
	setp.nan.f64 	%p27, %fd31, %fd31;
	mov.f64 	%fd97, 0d0000000000000000;
	@%p27 bra 	$L__BB2_25;
	setp.gt.f64 	%p28, %fd31, %fd51;
	mov.f64 	%fd97, 0d3FF0000000000000;
	@%p28 bra 	$L__BB2_25;
	setp.lt.f64 	%p29, %fd31, %fd52;
	selp.f64 	%fd97, 0dBFF0000000000000, 0d0000000000000000, %p29;
$L__BB2_25:
	setp.eq.s32 	%p30, %r5, 1;
	setp.ne.f64 	%p31, %fd32, 0d0000000000000000;
	fma.rn.f64 	%fd74, %fd32, %fd97, %fd100;
	add.f64 	%fd75, %fd101, %fd32;
	selp.f64 	%fd100, %fd74, %fd100, %p31;
	selp.f64 	%fd101, %fd75, %fd101, %p31;
	@%p30 bra 	$L__BB2_34;
	add.s64 	%rd13, %rd10, %rd12;
	ld.global.nc.f64 	%fd37, [%rd13];
	add.s64 	%rd14, %rd11, %rd12;
	ld.global.nc.f64 	%fd38, [%rd14];
	setp.nan.f64 	%p32, %fd37, %fd37;
	mov.f64 	%fd98, 0d0000000000000000;
	@%p32 bra 	$L__BB2_29;
	setp.gt.f64 	%p33, %fd37, %fd51;
	mov.f64 	%fd98, 0d3FF0000000000000;
	@%p33 bra 	$L__BB2_29;
	setp.lt.f64 	%p34, %fd37, %fd52;
	selp.f64 	%fd98, 0dBFF0000000000000, 0d0000000000000000, %p34;
$L__BB2_29:
	setp.eq.s32 	%p35, %r5, 2;
	setp.ne.f64 	%p36, %fd38, 0d0000000000000000;
	fma.rn.f64 	%fd78, %fd38, %fd98, %fd100;
	add.f64 	%fd79, %fd101, %fd38;
	selp.f64 	%fd100, %fd78, %fd100, %p36;
	selp.f64 	%fd101, %fd79, %fd101, %p36;
	@%p35 bra 	$L__BB2_34;
	add.s64 	%rd37, %rd13, %rd12;
	ld.global.nc.f64 	%fd43, [%rd37];
	add.s64 	%rd38, %rd14, %rd12;
	ld.global.nc.f64 	%fd44, [%rd38];
	setp.nan.f64 	%p37, %fd43, %fd43;
	mov.f64 	%fd99, 0d0000000000000000;
	@%p37 bra 	$L__BB2_33;
	setp.gt.f64 	%p38, %fd43, %fd51;
	mov.f64 	%fd99, 0d3FF0000000000000;
	@%p38 bra 	$L__BB2_33;
	setp.lt.f64 	%p39, %fd43, %fd52;
	selp.f64 	%fd99, 0dBFF0000000000000, 0d0000000000000000, %p39;
$L__BB2_33:
	setp.ne.f64 	%p40, %fd44, 0d0000000000000000;
	fma.rn.f64 	%fd82, %fd44, %fd99, %fd100;
	add.f64 	%fd83, %fd101, %fd44;
	selp.f64 	%fd100, %fd82, %fd100, %p40;
	selp.f64 	%fd101, %fd83, %fd101, %p40;
$L__BB2_34:
	mov.b64 	%rd39, %fd101;
	and.b64  	%rd40, %rd39, 9223372036854775807;
	add.s64 	%rd41, %rd40, -1;
	setp.lt.u64 	%p41, %rd41, 4503599627370495;
	add.s64 	%rd42, %rd40, -4503599627370496;
	setp.lt.u64 	%p42, %rd42, 9214364837600034816;
	div.rn.f64 	%fd84, %fd100, %fd101;
	selp.f64 	%fd85, %fd84, 0d0000000000000000, %p42;
	selp.f64 	%fd86, %fd84, %fd85, %p41;
	mul.wide.s32 	%rd43, %r34, 8;
	add.s64 	%rd44, %rd2, %rd43;
	st.global.f64 	[%rd44], %fd86;
	setp.gt.f64 	%p43, %fd86, %fd51;
	setp.lt.f64 	%p44, %fd86, %fd52;
	selp.s32 	%r29, -1, 0, %p44;
	selp.b32 	%r30, 1, %r29, %p43;
	mul.wide.s32 	%rd45, %r34, 4;
	add.s64 	%rd46, %rd1, %rd45;
	st.global.u32 	[%rd46], %r30;
$L__BB2_35:
	add.s32 	%r34, %r34, %r3;
	setp.lt.s32 	%p45, %r34, %r18;
	@%p45 bra 	$L__BB2_6;
	bra.uni 	$L__BB2_40;
$L__BB2_36:
	setp.lt.u32 	%p8, %r17, 4;
	mov.f64 	%fd101, 0d0000000000000000;
	mov.b32 	%r37, 0;
	mov.f64 	%fd100, %fd101;
	@%p8 bra 	$L__BB2_21;
	and.b32  	%r26, %r17, 2147483644;
	neg.s32 	%r36, %r26;
	mov.f64 	%fd101, 0d0000000000000000;
	mov.u32 	%r35, %r34;
	bra.uni 	$L__BB2_8;
$L__BB2_38:
	mul.wide.s32 	%rd19, %r34, 8;
	add.s64 	%rd20, %rd2, %rd19;
	mov.b64 	%rd21, 0;
	st.global.u64 	[%rd20], %rd21;
	mul.wide.s32 	%rd22, %r34, 4;
	add.s64 	%rd23, %rd1, %rd22;
	st.global.u32 	[%rd23], %r4;
$L__BB2_39:
	add.s32 	%r34, %r34, %r3;
	setp.lt.s32 	%p6, %r34, %r18;
	@%p6 bra 	$L__BB2_3;
$L__BB2_40:
	ret;

}


// ===== COMPILED SASS (sm_100) =====

	.target	sm_100

	.elftype	@"ET_EXEC"


//--------------------- .note.nv.tkinfo           --------------------------
	.section	.note.nv.tkinfo,"",@"SHT_NOTE"
	.sectionflags	@"SHF_NOTE_NV_TKINFO"
	.tkinfo
        /*0018*/ 	.word	0x00000002
        /*0030*/ 	.string	""
        /*0030*/ 	.string	"ptxas"
        /*0030*/ 	.string	"Cuda compilation tools, release 13.0, V13.0.88"
        /*0030*/ 	.string	"Build cuda_13.0.r13.0/compiler.36424714_0"
        /*0030*/ 	.string	"-arch sm_100 -m 64 "



//--------------------- .note.nv.cuinfo           --------------------------
	.section	.note.nv.cuinfo,"",@"SHT_NOTE"
	.sectionflags	@"SHF_NOTE_NV_CUINFO"
        /*0018*/ 	.short	0x0002
        /*001a*/ 	.short	0x0064
        /*001c*/ 	.short	0x0082
	.zero		2


//--------------------- .nv.info                  --------------------------
	.section	.nv.info,"",@"SHT_CUDA_INFO"
	.align	4


	//----- nvinfo : EIATTR_REGCOUNT
	.align		4
        /*0000*/ 	.byte	0x04, 0x2f
        /*0002*/ 	.short	(.L_1 - .L_0)
	.align		4
.L_0:
        /*0004*/ 	.word	index@(weighted_average_signal_kernel)
        /*0008*/ 	.word	0x00000020


	//----- nvinfo : EIATTR_FRAME_SIZE
	.align		4
.L_1:
        /*000c*/ 	.byte	0x04, 0x11
        /*000e*/ 	.short	(.L_3 - .L_2)
	.align		4
.L_2:
        /*0010*/ 	.word	index@($__internal_1_$__cuda_sm20_div_rn_f64_full)
        /*0014*/ 	.word	0x00000000


	//----- nvinfo : EIATTR_FRAME_SIZE
	.align		4
.L_3:
        /*0018*/ 	.byte	0x04, 0x11
        /*001a*/ 	.short	(.L_5 - .L_4)
	.align		4
.L_4:
        /*001c*/ 	.word	index@(weighted_average_signal_kernel)
        /*0020*/ 	.word	0x00000000


	//----- nvinfo : EIATTR_REGCOUNT
	.align		4
.L_5:
        /*0024*/ 	.byte	0x04, 0x2f
        /*0026*/ 	.short	(.L_7 - .L_6)
	.align		4
.L_6:
        /*0028*/ 	.word	index@(classify_trend_kernel)
        /*002c*/ 	.word	0x00000012


	//----- nvinfo : EIATTR_FRAME_SIZE
	.align		4
.L_7:
        /*0030*/ 	.byte	0x04, 0x11
        /*0032*/ 	.short	(.L_9 - .L_8)
	.align		4
.L_8:
        /*0034*/ 	.word	index@(classify_trend_kernel)
        /*0038*/ 	.word	0x00000000


	//----- nvinfo : EIATTR_REGCOUNT
	.align		4
.L_9:
        /*003c*/ 	.byte	0x04, 0x2f
        /*003e*/ 	.short	(.L_11 - .L_10)
	.align		4
.L_10:
        /*0040*/ 	.word	index@(weighted_average_and_classify_kernel)
        /*0044*/ 	.word	0x00000020


	//----- nvinfo : EIATTR_FRAME_SIZE
	.align		4
.L_11:
        /*0048*/ 	.byte	0x04, 0x11
        /*004a*/ 	.short	(.L_13 - .L_12)
	.align		4
.L_12:
        /*004c*/ 	.word	index@($__internal_0_$__cuda_sm20_div_rn_f64_full)
        /*0050*/ 	.word	0x00000000


	//----- nvinfo : EIATTR_FRAME_SIZE
	.align		4
.L_13:
        /*0054*/ 	.byte	0x04, 0x11
        /*0056*/ 	.short	(.L_15 - .L_14)
	.align		4
.L_14:
        /*0058*/ 	.word	index@(weighted_average_and_classify_kernel)
        /*005c*/ 	.word	0x00000000


	//----- nvinfo : EIATTR_MIN_STACK_SIZE
	.align		4
.L_15:
        /*0060*/ 	.byte	0x04, 0x12
        /*0062*/ 	.short	(.L_17 - .L_16)
	.align		4
.L_16:
        /*0064*/ 	.word	index@(weighted_average_and_classify_kernel)
        /*0068*/ 	.word	0x00000000


	//----- nvinfo : EIATTR_MIN_STACK_SIZE
	.align		4
.L_17:
        /*006c*/ 	.byte	0x04, 0x12
        /*006e*/ 	.short	(.L_19 - .L_18)
	.align		4
.L_18:
        /*0070*/ 	.word	index@(classify_trend_kernel)
        /*0074*/ 	.word	0x00000000


	//----- nvinfo : EIATTR_MIN_STACK_SIZE
	.align		4
.L_19:
        /*0078*/ 	.byte	0x04, 0x12
        /*007a*/ 	.short	(.L_21 - .L_20)
	.align		4
.L_20:
        /*007c*/ 	.word	index@(weighted_average_signal_kernel)
        /*0080*/ 	.word	0x00000000
.L_21:


//--------------------- .nv.compat                --------------------------
	.section	.nv.compat,"",@"SHT_CUDA_COMPAT_INFO"
	.align	4
        /*0000*/ 	.byte	0x02, 0x09, 0x00, 0x00, 0x02, 0x02, 0x01, 0x00, 0x02, 0x05, 0x05, 0x00, 0x03, 0x07, 0x01, 0x01
        /*0010*/ 	.byte	0x02, 0x03, 0x00, 0x00, 0x02, 0x06, 0x01, 0x00, 0x04, 0x0b, 0x08, 0x00, 0x01, 0x00, 0x00, 0x00
        /*0020*/ 	.byte	0x00, 0x00, 0x00, 0x00


//--------------------- .nv.info.weighted_average_and_classify_kernel --------------------------
	.section	.nv.info.weighted_average_and_classify_kernel,"",@"SHT_CUDA_INFO"
	.sectionflags	@""
	.align	4


	//----- nvinfo : EIATTR_CUDA_API_VERSION
	.align		4
        /*0000*/ 	.byte	0x04, 0x37
        /*0002*/ 	.short	(.L_23 - .L_22)
.L_22:
        /*0004*/ 	.word	0x00000082


	//----- nvinfo : EIATTR_KPARAM_INFO
	.align		4
.L_23:
        /*0008*/ 	.byte	0x04, 0x17
        /*000a*/ 	.short	(.L_25 - .L_24)
.L_24:
        /*000c*/ 	.word	0x00000000
        /*0010*/ 	.short	0x0008
        /*0012*/ 	.short	0x0038
        /*0014*/ 	.byte	0x00, 0xf0, 0x21, 0x00


	//----- nvinfo : EIATTR_KPARAM_INFO
	.align		4
.L_25:
        /*0018*/ 	.byte	0x04, 0x17
        /*001a*/ 	.short	(.L_27 - .L_26)
.L_26:
        /*001c*/ 	.word	0x00000000
        /*0020*/ 	.short	0x0007
        /*0022*/ 	.short	0x0030
        /*0024*/ 	.byte	0x00, 0xf0, 0x21, 0x00


	//----- nvinfo : EIATTR_KPARAM_INFO
	.align		4
.L_27:
        /*0028*/ 	.byte	0x04, 0x17
        /*002a*/ 	.short	(.L_29 - .L_28)
.L_28:
        /*002c*/ 	.word	0x00000000
        /*0030*/ 	.short	0x0006
        /*0032*/ 	.short	0x0028
        /*0034*/ 	.byte	0x00, 0xf0, 0x11, 0x00


	//----- nvinfo : EIATTR_KPARAM_INFO
	.align		4
.L_29:
        /*0038*/ 	.byte	0x04, 0x17
        /*003a*/ 	.short	(.L_31 - .L_30)
.L_30:
        /*003c*/ 	.word	0x00000000
        /*0040*/ 	.short	0x0005
        /*0042*/ 	.short	0x0024
        /*0044*/ 	.byte	0x00, 0xf0, 0x11, 0x00


	//----- nvinfo : EIATTR_KPARAM_INFO
	.align		4
.L_31:
        /*0048*/ 	.byte	0x04, 0x17
        /*004a*/ 	.short	(.L_33 - .L_32)
.L_32:
        /*004c*/ 	.word	0x00000000
        /*0050*/ 	.short	0x0004
        /*0052*/ 	.short	0x0020
        /*0054*/ 	.byte	0x00, 0xf0, 0x11, 0x00


	//----- nvinfo : EIATTR_KPARAM_INFO
	.align		4
.L_33:
        /*0058*/ 	.byte	0x04, 0x17
        /*005a*/ 	.short	(.L_35 - .L_34)
.L_34:
        /*005c*/ 	.word	0x00000000
        /*0060*/ 	.short	0x0003
        /*0062*/ 	.short	0x0018
        /*0064*/ 	.byte	0x00, 0xf5, 0x21, 0x00


	//----- nvinfo : EIATTR_KPARAM_INFO
	.align		4
.L_35:
        /*0068*/ 	.byte	0x04, 0x17
        /*006a*/ 	.short	(.L_37 - .L_36)
.L_36:
        /*006c*/ 	.word	0x00000000
        /*0070*/ 	.short	0x0002
        /*0072*/ 	.short	0x0010
        /*0074*/ 	.byte	0x00, 0xf5, 0x21, 0x00


	//----- nvinfo : EIATTR_KPARAM_INFO
	.align		4
.L_37:
        /*0078*/ 	.byte	0x04, 0x17
        /*007a*/ 	.short	(.L_39 - .L_38)
.L_38:
        /*007c*/ 	.word	0x00000000
        /*0080*/ 	.short	0x0001
        /*0082*/ 	.short	0x0008
        /*0084*/ 	.byte	0x00, 0xf5, 0x21, 0x00


	//----- nvinfo : EIATTR_KPARAM_INFO
	.align		4
.L_39:
        /*0088*/ 	.byte	0x04, 0x17
        /*008a*/ 	.short	(.L_41 - .L_40)
.L_40:
        /*008c*/ 	.word	0x00000000
        /*0090*/ 	.short	0x0000
        /*0092*/ 	.short	0x0000
        /*0094*/ 	.byte	0x00, 0xf5, 0x21, 0x00


	//----- nvinfo : EIATTR_SPARSE_MMA_MASK
	.align		4
.L_41:
        /*0098*/ 	.byte	0x03, 0x50
        /*009a*/ 	.short	0x0000


	//----- nvinfo : EIATTR_MAXREG_COUNT
	.align		4
        /*009c*/ 	.byte	0x03, 0x1b
        /*009e*/ 	.short	0x00ff


	//----- nvinfo : EIATTR_MERCURY_ISA_VERSION
	.align		4
        /*00a0*/ 	.byte	0x03, 0x5f
        /*00a2*/ 	.short	0x0101


	//----- nvinfo : EIATTR_VRC_CTA_INIT_COUNT
	.align		4
        /*00a4*/ 	.byte	0x02, 0x4a
	.zero		1
	.zero		1


	//----- nvinfo : EIATTR_EXIT_INSTR_OFFSETS
	.align		4
        /*00a8*/ 	.byte	0x04, 0x1c
        /*00aa*/ 	.short	(.L_43 - .L_42)


	//   ....[0]....
.L_42:
        /*00ac*/ 	.word	0x00000070


	//   ....[1]....
        /*00b0*/ 	.word	0x00000210


	//   ....[2]....
        /*00b4*/ 	.word	0x00001240


	//----- nvinfo : EIATTR_CRS_STACK_SIZE
	.align		4
.L_43:
        /*00b8*/ 	.byte	0x04, 0x1e
        /*00ba*/ 	.short	(.L_45 - .L_44)
.L_44:
        /*00bc*/ 	.word	0x00000000


	//----- nvinfo : EIATTR_CBANK_PARAM_SIZE
	.align		4
.L_45:
        /*00c0*/ 	.byte	0x03, 0x19
        /*00c2*/ 	.short	0x0040


	//----- nvinfo : EIATTR_PARAM_CBANK
	.align		4
        /*00c4*/ 	.byte	0x04, 0x0a
        /*00c6*/ 	.short	(.L_47 - .L_46)
	.align		4
.L_46:
        /*00c8*/ 	.word	index@(.nv.constant0.weighted_average_and_classify_kernel)
        /*00cc*/ 	.short	0x0380
        /*00ce*/ 	.short	0x0040


	//----- nvinfo : EIATTR_SW_WAR
	.align		4
.L_47:
        /*00d0*/ 	.byte	0x04, 0x36
        /*00d2*/ 	.short	(.L_49 - .L_48)
.L_48:
        /*00d4*/ 	.word	0x00000008
.L_49:


//--------------------- .nv.info.classify_trend_kernel --------------------------
	.section	.nv.info.classify_trend_kernel,"",@"SHT_CUDA_INFO"
	.sectionflags	@""
	.align	4


	//----- nvinfo : EIATTR_CUDA_API_VERSION
	.align		4
        /*0000*/ 	.byte	0x04, 0x37
        /*0002*/ 	.short	(.L_51 - .L_50)
.L_50:
        /*0004*/ 	.word	0x00000082


	//----- nvinfo : EIATTR_KPARAM_INFO
	.align		4
.L_51:
        /*0008*/ 	.byte	0x04, 0x17
        /*000a*/ 	.short	(.L_53 - .L_52)
.L_52:
        /*000c*/ 	.word	0x00000000
        /*0010*/ 	.short	0x0004
        /*0012*/ 	.short	0x0020
        /*0014*/ 	.byte	0x00, 0xf0, 0x21, 0x00


	//----- nvinfo : EIATTR_KPARAM_INFO
	.align		4
.L_53:
        /*0018*/ 	.byte	0x04, 0x17
        /*001a*/ 	.short	(.L_55 - .L_54)
.L_54:
        /*001c*/ 	.word	0x00000000
        /*0020*/ 	.short	0x0003
        /*0022*/ 	.short	0x0018
        /*0024*/ 	.byte	0x00, 0xf0, 0x21, 0x00


	//----- nvinfo : EIATTR_KPARAM_INFO
	.align		4
.L_55:
        /*0028*/ 	.byte	0x04, 0x17
        /*002a*/ 	.short	(.L_57 - .L_56)
.L_56:
        /*002c*/ 	.word	0x00000000
        /*0030*/ 	.short	0x0002
        /*0032*/ 	.short	0x0010
        /*0034*/ 	.byte	0x00, 0xf0, 0x11, 0x00


	//----- nvinfo : EIATTR_KPARAM_INFO
	.align		4
.L_57:
        /*0038*/ 	.byte	0x04, 0x17
        /*003a*/ 	.short	(.L_59 - .L_58)
.L_58:
        /*003c*/ 	.word	0x00000000
        /*0040*/ 	.short	0x0001
        /*0042*/ 	.short	0x0008
        /*0044*/ 	.byte	0x00, 0xf5, 0x21, 0x00


	//----- nvinfo : EIATTR_KPARAM_INFO
	.align		4
.L_59:
        /*0048*/ 	.byte	0x04, 0x17
        /*004a*/ 	.short	(.L_61 - .L_60)
.L_60:
        /*004c*/ 	.word	0x00000000
        /*0050*/ 	.short	0x0000
        /*0052*/ 	.short	0x0000
        /*0054*/ 	.byte	0x00, 0xf5, 0x21, 0x00


	//----- nvinfo : EIATTR_SPARSE_MMA_MASK
	.align		4
.L_61:
        /*0058*/ 	.byte	0x03, 0x50
        /*005a*/ 	.short	0x0000


	//----- nvinfo : EIATTR_MAXREG_COUNT
	.align		4
        /*005c*/ 	.byte	0x03, 0x1b
        /*005e*/ 	.short	0x00ff


	//----- nvinfo : EIATTR_MERCURY_ISA_VERSION
	.align		4
        /*0060*/ 	.byte	0x03, 0x5f
        /*0062*/ 	.short	0x0101


	//----- nvinfo : EIATTR_VRC_CTA_INIT_COUNT
	.align		4
        /*0064*/ 	.byte	0x02, 0x4a
	.zero		1
	.zero		1


	//----- nvinfo : EIATTR_EXIT_INSTR_OFFSETS
	.align		4
        /*0068*/ 	.byte	0x04, 0x1c
        /*006a*/ 	.short	(.L_63 - .L_62)


	//   ....[0]....
.L_62:
        /*006c*/ 	.word	0x00000070


	//   ....[1]....
        /*0070*/ 	.word	0x00000200


	//----- nvinfo : EIATTR_CRS_STACK_SIZE
	.align		4
.L_63:
        /*0074*/ 	.byte	0x04, 0x1e
        /*0076*/ 	.short	(.L_65 - .L_64)
.L_64:
        /*0078*/ 	.word	0x00000000


	//----- nvinfo : EIATTR_CBANK_PARAM_SIZE
	.align		4
.L_65:
        /*007c*/ 	.byte	0x03, 0x19
        /*007e*/ 	.short	0x0028


	//----- nvinfo : EIATTR_PARAM_CBANK
	.align		4
        /*0080*/ 	.byte	0x04, 0x0a
        /*0082*/ 	.short	(.L_67 - .L_66)
	.align		4
.L_66:
        /*0084*/ 	.word	index@(.nv.constant0.classify_trend_kernel)
        /*0088*/ 	.short	0x0380
        /*008a*/ 	.short	0x0028


	//----- nvinfo : EIATTR_SW_WAR
	.align		4
.L_67:
        /*008c*/ 	.byte	0x04, 0x36
        /*008e*/ 	.short	(.L_69 - .L_68)
.L_68:
        /*0090*/ 	.word	0x00000008
.L_69:


//--------------------- .nv.info.weighted_average_signal_kernel --------------------------
	.section	.nv.info.weighted_average_signal_kernel,"",@"SHT_CUDA_INFO"
	.sectionflags	@""
	.align	4


	//----- nvinfo : EIATTR_CUDA_API_VERSION
	.align		4
        /*0000*/ 	.byte	0x04, 0x37
        /*0002*/ 	.short	(.L_71 - .L_70)
.L_70:
        /*0004*/ 	.word	0x00000082


	//----- nvinfo : EIATTR_KPARAM_INFO
	.align		4
.L_71:
        /*0008*/ 	.byte	0x04, 0x17
        /*000a*/ 	.short	(.L_73 - .L_72)
.L_72:
        /*000c*/ 	.word	0x00000000
        /*0010*/ 	.short	0x0007
        /*0012*/ 	.short	0x0030
        /*0014*/ 	.byte	0x00, 0xf0, 0x21, 0x00


	//----- nvinfo : EIATTR_KPARAM_INFO
	.align		4
.L_73:
        /*0018*/ 	.byte	0x04, 0x17
        /*001a*/ 	.short	(.L_75 - .L_74)
.L_74:
        /*001c*/ 	.word	0x00000000
        /*0020*/ 	.short	0x0006
        /*0022*/ 	.short	0x0028
        /*0024*/ 	.byte	0x00, 0xf0, 0x21, 0x00


	//----- nvinfo : EIATTR_KPARAM_INFO
	.align		4
.L_75:
        /*0028*/ 	.byte	0x04, 0x17
        /*002a*/ 	.short	(.L_77 - .L_76)
.L_76:
        /*002c*/ 	.word	0x00000000
        /*0030*/ 	.short	0x0005
        /*0032*/ 	.short	0x0020
        /*0034*/ 	.byte	0x00, 0xf0, 0x11, 0x00


	//----- nvinfo : EIATTR_KPARAM_INFO
	.align		4
.L_77:
        /*0038*/ 	.byte	0x04, 0x17
        /*003a*/ 	.short	(.L_79 - .L_78)
.L_78:
        /*003c*/ 	.word	0x00000000
        /*0040*/ 	.short	0x0004
        /*0042*/ 	.short	0x001c
        /*0044*/ 	.byte	0x00, 0xf0, 0x11, 0x00


	//----- nvinfo : EIATTR_KPARAM_INFO
	.align		4
.L_79:
        /*0048*/ 	.byte	0x04, 0x17
        /*004a*/ 	.short	(.L_81 - .L_80)
.L_80:
        /*004c*/ 	.word	0x00000000
        /*0050*/ 	.short	0x0003
        /*0052*/ 	.short	0x0018
        /*0054*/ 	.byte	0x00, 0xf0, 0x11, 0x00


	//----- nvinfo : EIATTR_KPARAM_INFO
	.align		4
.L_81:
        /*0058*/ 	.byte	0x04, 0x17
        /*005a*/ 	.short	(.L_83 - .L_82)
.L_82:
        /*005c*/ 	.word	0x00000000
        /*0060*/ 	.short	0x0002
        /*0062*/ 	.short	0x0010
        /*0064*/ 	.byte	0x00, 0xf5, 0x21, 0x00


	//----- nvinfo : EIATTR_KPARAM_INFO
	.align		4
.L_83:
        /*0068*/ 	.byte	0x04, 0x17
        /*006a*/ 	.short	(.L_85 - .L_84)
.L_84:
        /*006c*/ 	.word	0x00000000
        /*0070*/ 	.short	0x0001
        /*0072*/ 	.short	0x0008
        /*0074*/ 	.byte	0x00, 0xf5, 0x21, 0x00


	//----- nvinfo : EIATTR_KPARAM_INFO
	.align		4
.L_85:
        /*0078*/ 	.byte	0x04, 0x17
        /*007a*/ 	.short	(.L_87 - .L_86)
.L_86:
        /*007c*/ 	.word	0x00000000
        /*0080*/ 	.short	0x0000
        /*0082*/ 	.short	0x0000
        /*0084*/ 	.byte	0x00, 0xf5, 0x21, 0x00


	//----- nvinfo : EIATTR_SPARSE_MMA_MASK
	.align		4
.L_87:
        /*0088*/ 	.byte	0x03, 0x50
        /*008a*/ 	.short	0x0000


	//----- nvinfo : EIATTR_MAXREG_COUNT
	.align		4
        /*008c*/ 	.byte	0x03, 0x1b
        /*008e*/ 	.short	0x00ff


	//----- nvinfo : EIATTR_MERCURY_ISA_VERSION
	.align		4
        /*0090*/ 	.byte	0x03, 0x5f
        /*0092*/ 	.short	0x0101


	//----- nvinfo : EIATTR_VRC_CTA_INIT_COUNT
	.align		4
        /*0094*/ 	.byte	0x02, 0x4a
	.zero		1
	.zero		1


	//----- nvinfo : EIATTR_EXIT_INSTR_OFFSETS
	.align		4
        /*0098*/ 	.byte	0x04, 0x1c
        /*009a*/ 	.short	(.L_89 - .L_88)


	//   ....[0]....
.L_88:
        /*009c*/ 	.word	0x00000070


	//   ....[1]....
        /*00a0*/ 	.word	0x00000180


	//   ....[2]....
        /*00a4*/ 	.word	0x000010f0


	//----- nvinfo : EIATTR_CRS_STACK_SIZE
	.align		4
.L_89:
        /*00a8*/ 	.byte	0x04, 0x1e
        /*00aa*/ 	.short	(.L_91 - .L_90)
.L_90:
        /*00ac*/ 	.word	0x00000000


	//----- nvinfo : EIATTR_CBANK_PARAM_SIZE
	.align		4
.L_91:
        /*00b0*/ 	.byte	0x03, 0x19
        /*00b2*/ 	.short	0x0038


	//----- nvinfo : EIATTR_PARAM_CBANK
	.align		4
        /*00b4*/ 	.byte	0x04, 0x0a
        /*00b6*/ 	.short	(.L_93 - .L_92)
	.align		4
.L_92:
        /*00b8*/ 	.word	index@(.nv.constant0.weighted_average_signal_kernel)
        /*00bc*/ 	.short	0x0380
        /*00be*/ 	.short	0x0038


	//----- nvinfo : EIATTR_SW_WAR
	.align		4
.L_93:
        /*00c0*/ 	.byte	0x04, 0x36
        /*00c2*/ 	.short	(.L_95 - .L_94)
.L_94:
        /*00c4*/ 	.word	0x00000008
.L_95:


//--------------------- .nv.callgraph             --------------------------
	.section	.nv.callgraph,"",@"SHT_CUDA_CALLGRAPH"
	.align	4
	.sectionentsize	8
	.align		4
        /*0000*/ 	.word	0x00000000
	.align		4
        /*0004*/ 	.word	0xffffffff
	.align		4
        /*0008*/ 	.word	0x00000000
	.align		4
        /*000c*/ 	.word	0xfffffffe
	.align		4
        /*0010*/ 	.word	0x00000000
	.align		4
        /*0014*/ 	.word	0xfffffffd
	.align		4
        /*0018*/ 	.word	0x00000000
	.align		4
        /*001c*/ 	.word	0xfffffffc


//--------------------- .text.weighted_average_and_classify_kernel --------------------------
	.section	.text.weighted_average_and_classify_kernel,"ax",@progbits
	.align	128
        .global         weighted_average_and_classify_kernel
        .type           weighted_average_and_classify_kernel,@function
        .size           weighted_average_and_classify_kernel,(.L_x_67 - weighted_average_and_classify_kernel)
        .other          weighted_average_and_classify_kernel,@"STO_CUDA_ENTRY STV_DEFAULT"
weighted_average_and_classify_kernel:
.text.weighted_average_and_classify_kernel:
[----:B------:R-:W-:Y:S01]  /*0000*/  LDC R1, c[0x0][0x37c] ;  /* 0x0000df00ff017b82 */ /* 0x000fe20000000800 */
[----:B------:R-:W0:Y:S07]  /*0010*/  S2R R29, SR_TID.X ;  /* 0x00000000001d7919 */ /* 0x000e2e0000002100 */
[----:B------:R-:W0:Y:S01]  /*0020*/  S2UR UR4, SR_CTAID.X ;  /* 0x00000000000479c3 */ /* 0x000e220000002500 */
[----:B------:R-:W1:Y:S07]  /*0030*/  LDCU UR5, c[0x0][0x3a4] ;  /* 0x00007480ff0577ac */ /* 0x000e6e0008000800 */
[----:B------:R-:W0:Y:S02]  /*0040*/  LDC R26, c[0x0][0x360] ;  /* 0x0000d800ff1a7b82 */ /* 0x000e240000000800 */
[----:B0-----:R-:W-:-:S05]  /*0050*/  IMAD R29, R26, UR4, R29 ;  /* 0x000000041a1d7c24 */ /* 0x001fca000f8e021d */
[----:B-1----:R-:W-:-:S13]  /*0060*/  ISETP.GE.AND P0, PT, R29, UR5, PT ;  /* 0x000000051d007c0c */ /* 0x002fda000bf06270 */
[----:B------:R-:W-:Y:S05]  /*0070*/  @P0 EXIT ;  /* 0x000000000000094d */ /* 0x000fea0003800000 */
[----:B------:R-:W0:Y:S01]  /*0080*/  LDCU UR4, c[0x0][0x3a0] ;  /* 0x00007400ff0477ac */ /* 0x000e220008000800 */
[----:B------:R-:W1:Y:S01]  /*0090*/  LDCU UR5, c[0x0][0x370] ;  /* 0x00006e00ff0577ac */ /* 0x000e620008000800 */
[----:B------:R-:W2:Y:S01]  /*00a0*/  LDCU.64 UR6, c[0x0][0x358] ;  /* 0x00006b00ff0677ac */ /* 0x000ea20008000a00 */
[----:B0-----:R-:W-:Y:S01]  /*00b0*/  UISETP.GT.AND UP0, UPT, UR4, URZ, UPT ;  /* 0x000000ff0400728c */ /* 0x001fe2000bf04270 */
[----:B-1----:R-:W-:-:S08]  /*00c0*/  IMAD R26, R26, UR5, RZ ;  /* 0x000000051a1a7c24 */ /* 0x002fd0000f8e02ff */
[----:B--2---:R-:W-:Y:S05]  /*00d0*/  BRA.U UP0, `(.L_x_0) ;  /* 0x0000000100507547 */ /* 0x004fea000b800000 */
[----:B------:R-:W0:Y:S01]  /*00e0*/  LDCU.128 UR8, c[0x0][0x3b0] ;  /* 0x00007600ff0877ac */ /* 0x000e220008000c00 */
[----:B------:R-:W1:Y:S01]  /*00f0*/  LDC.64 R6, c[0x0][0x390] ;  /* 0x0000e400ff067b82 */ /* 0x000e620000000a00 */
[----:B------:R-:W2:Y:S01]  /*0100*/  LDCU UR4, c[0x0][0x3a8] ;  /* 0x00007500ff0477ac */ /* 0x000ea20008000800 */
[----:B------:R-:W3:Y:S06]  /*0110*/  LDCU UR5, c[0x0][0x3a4] ;  /* 0x00007480ff0577ac */ /* 0x000eec0008000800 */
[----:B------:R-:W4:Y:S01]  /*0120*/  LDC.64 R8, c[0x0][0x398] ;  /* 0x0000e600ff087b82 */ /* 0x000f220000000a00 */
[----:B0-----:R-:W-:-:S02]  /*0130*/  DSETP.LT.AND P0, PT, RZ, UR10, PT ;  /* 0x0000000aff007e2a */ /* 0x001fc4000bf01000 */
[----:B------:R-:W-:-:S04]  /*0140*/  DSETP.LEU.AND P1, PT, RZ, UR8, PT ;  /* 0x00000008ff007e2a */ /* 0x000fc8000bf2b000 */
[----:B------:R-:W-:-:S04]  /*0150*/  SEL R0, RZ, 0xffffffff, !P0 ;  /* 0xffffffffff007807 */ /* 0x000fc80004000000 */
[----:B--23--:R-:W-:-:S07]  /*0160*/  SEL R11, R0, 0x1, P1 ;  /* 0x00000001000b7807 */ /* 0x00cfce0000800000 */
.L_x_1:
[C---:B------:R-:W-:Y:S01]  /*0170*/  ISETP.GE.AND P0, PT, R29.reuse, UR4, PT ;  /* 0x000000041d007c0c */ /* 0x040fe2000bf06270 */
[----:B-1----:R-:W-:-:S04]  /*0180*/  IMAD.WIDE R2, R29, 0x8, R6 ;  /* 0x000000081d027825 */ /* 0x002fc800078e0206 */
[----:B----4-:R-:W-:-:S04]  /*0190*/  IMAD.WIDE R4, R29, 0x4, R8 ;  /* 0x000000041d047825 */ /* 0x010fc800078e0208 */
[----:B------:R-:W-:-:S04]  /*01a0*/  IMAD.IADD R29, R26, 0x1, R29 ;  /* 0x000000011a1d7824 */ /* 0x000fc800078e021d */
[----:B------:R0:W-:Y:S04]  /*01b0*/  @!P0 STG.E.64 desc[UR6][R2.64], RZ ;  /* 0x000000ff02008986 */ /* 0x0001e8000c101b06 */
[----:B------:R0:W-:Y:S04]  /*01c0*/  @!P0 STG.E desc[UR6][R4.64], RZ ;  /* 0x000000ff04008986 */ /* 0x0001e8000c101906 */
[----:B------:R0:W-:Y:S04]  /*01d0*/  @P0 STG.E.64 desc[UR6][R2.64], RZ ;  /* 0x000000ff02000986 */ /* 0x0001e8000c101b06 */
[----:B------:R0:W-:Y:S01]  /*01e0*/  @P0 STG.E desc[UR6][R4.64], R11 ;  /* 0x0000000b04000986 */ /* 0x0001e2000c101906 */
[----:B------:R-:W-:-:S13]  /*01f0*/  ISETP.GE.AND P0, PT, R29, UR5, PT ;  /* 0x000000051d007c0c */ /* 0x000fda000bf06270 */
[----:B0-----:R-:W-:Y:S05]  /*0200*/  @!P0 BRA `(.L_x_1) ;  /* 0xfffffffc00d88947 */ /* 0x001fea000383ffff */
[----:B------:R-:W-:Y:S05]  /*0210*/  EXIT ;  /* 0x000000000000794d */ /* 0x000fea0003800000 */
.L_x_0:
[----:B------:R-:W0:Y:S01]  /*0220*/  LDCU.64 UR8, c[0x0][0x3b0] ;  /* 0x00007600ff0877ac */ /* 0x000e220008000a00 */
[----:B------:R-:W-:-:S12]  /*0230*/  ULOP3.LUT UR4, UR4, 0x3, URZ, 0xc0, !UPT ;  /* 0x0000000304047892 */ /* 0x000fd8000f8ec0ff */
.L_x_24:
[----:B-1----:R-:W1:Y:S01]  /*0240*/  LDCU UR5, c[0x0][0x3a8] ;  /* 0x00007500ff0577ac */ /* 0x002e620008000800 */
[----:B------:R-:W-:Y:S01]  /*0250*/  BSSY.RECONVERGENT B0, `(.L_x_2) ;  /* 0x00000fa000007945 */ /* 0x000fe20003800200 */
[----:B-1----:R-:W-:-:S13]  /*0260*/  ISETP.GE.AND P0, PT, R29, UR5, PT ;  /* 0x000000051d007c0c */ /* 0x002fda000bf06270 */
[----:B---3--:R-:W-:Y:S05]  /*0270*/  @!P0 BRA `(.L_x_3) ;  /* 0x0000000c00c48947 */ /* 0x008fea0003800000 */
[----:B------:R-:W1:Y:S01]  /*0280*/  LDC R3, c[0x0][0x3a0] ;  /* 0x0000e800ff037b82 */ /* 0x000e620000000800 */
[----:B------:R-:W-:Y:S01]  /*0290*/  IMAD.MOV.U32 R8, RZ, RZ, RZ ;  /* 0x000000ffff087224 */ /* 0x000fe200078e00ff */
[----:B------:R-:W-:Y:S02]  /*02a0*/  CS2R R6, SRZ ;  /* 0x0000000000067805 */ /* 0x000fe4000001ff00 */
[----:B------:R-:W-:Y:S02]  /*02b0*/  CS2R R4, SRZ ;  /* 0x0000000000047805 */ /* 0x000fe4000001ff00 */
[----:B-1----:R-:W-:-:S13]  /*02c0*/  ISETP.GE.U32.AND P0, PT, R3, 0x4, PT ;  /* 0x000000040300780c */ /* 0x002fda0003f06070 */
[----:B------:R-:W-:Y:S05]  /*02d0*/  @!P0 BRA `(.L_x_4) ;  /* 0x0000000400a88947 */ /* 0x000fea0003800000 */
[----:B------:R-:W1:Y:S01]  /*02e0*/  LDC R27, c[0x0][0x3a4] ;  /* 0x0000e900ff1b7b82 */ /* 0x000e620000000800 */
[----:B------:R-:W-:Y:S01]  /*02f0*/  LOP3.LUT R3, R3, 0x7ffffffc, RZ, 0xc0, !PT ;  /* 0x7ffffffc03037812 */ /* 0x000fe200078ec0ff */
[----:B------:R-:W-:Y:S01]  /*0300*/  IMAD.MOV.U32 R2, RZ, RZ, R29 ;  /* 0x000000ffff027224 */ /* 0x000fe200078e001d */
[----:B------:R-:W-:-:S03]  /*0310*/  CS2R R6, SRZ ;  /* 0x0000000000067805 */ /* 0x000fc6000001ff00 */
[----:B------:R-:W-:Y:S02]  /*0320*/  IMAD.MOV R0, RZ, RZ, -R3 ;  /* 0x000000ffff007224 */ /* 0x000fe400078e0a03 */
[----:B------:R-:W2:Y:S08]  /*0330*/  LDC.64 R8, c[0x0][0x380] ;  /* 0x0000e000ff087b82 */ /* 0x000eb00000000a00 */
[----:B------:R-:W3:Y:S02]  /*0340*/  LDC.64 R10, c[0x0][0x388] ;  /* 0x0000e200ff0a7b82 */ /* 0x000ee40000000a00 */
.L_x_13:
[----:B--2---:R-:W-:-:S05]  /*0350*/  IMAD.WIDE R22, R2, 0x8, R8 ;  /* 0x0000000802167825 */ /* 0x004fca00078e0208 */
[----:B------:R-:W2:Y:S01]  /*0360*/  LDG.E.64.CONSTANT R18, desc[UR6][R22.64] ;  /* 0x0000000616127981 */ /* 0x000ea2000c1e9b00 */
[----:B---3--:R-:W-:-:S05]  /*0370*/  IMAD.WIDE R20, R2, 0x8, R10 ;  /* 0x0000000802147825 */ /* 0x008fca00078e020a */
[----:B------:R3:W5:Y:S01]  /*0380*/  LDG.E.64.CONSTANT R12, desc[UR6][R20.64] ;  /* 0x00000006140c7981 */ /* 0x000762000c1e9b00 */
[----:B------:R-:W-:Y:S01]  /*0390*/  BSSY.RECONVERGENT B1, `(.L_x_5) ;  /* 0x000000c000017945 */ /* 0x000fe20003800200 */
[----:B-1----:R-:W-:Y:S01]  /*03a0*/  IMAD.WIDE R14, R27, 0x8, R22 ;  /* 0x000000081b0e7825 */ /* 0x002fe200078e0216 */
[----:B------:R-:W-:Y:S01]  /*03b0*/  CS2R R16, SRZ ;  /* 0x0000000000107805 */ /* 0x000fe2000001ff00 */
[----:B--2---:R-:W-:-:S14]  /*03c0*/  DSETP.NAN.AND P0, PT, R18, R18, PT ;  /* 0x000000121200722a */ /* 0x004fdc0003f08000 */
[----:B---3--:R-:W-:Y:S05]  /*03d0*/  @P0 BRA `(.L_x_6) ;  /* 0x00000000001c0947 */ /* 0x008fea0003800000 */
[----:B0-----:R-:W-:-:S14]  /*03e0*/  DSETP.GT.AND P0, PT, R18, UR8, PT ;  /* 0x0000000812007e2a */ /* 0x001fdc000bf04000 */
[----:B------:R-:W0:Y:S02]  /*03f0*/  @!P0 LDC.64 R16, c[0x0][0x3b8] ;  /* 0x0000ee00ff108b82 */ /* 0x000e240000000a00 */
[----:B0-----:R-:W-:Y:S01]  /*0400*/  @!P0 DSETP.GEU.AND P1, PT, R18, R16, PT ;  /* 0x000000101200822a */ /* 0x001fe20003f2e000 */
[----:B------:R-:W-:Y:S02]  /*0410*/  IMAD.MOV.U32 R16, RZ, RZ, 0x0 ;  /* 0x00000000ff107424 */ /* 0x000fe400078e00ff */
[----:B------:R-:W-:-:S03]  /*0420*/  IMAD.MOV.U32 R17, RZ, RZ, 0x3ff00000 ;  /* 0x3ff00000ff117424 */ /* 0x000fc600078e00ff */
[----:B------:R-:W-:Y:S01]  /*0430*/  @!P0 FSEL R17, RZ, -1.875, P1 ;  /* 0xbff00000ff118808 */ /* 0x000fe20000800000 */
[----:B------:R-:W-:-:S07]  /*0440*/  @!P0 IMAD.MOV.U32 R16, RZ, RZ, RZ ;  /* 0x000000ffff108224 */ /* 0x000fce00078e00ff */
.L_x_6:
[----:B0-----:R-:W-:Y:S05]  /*0450*/  BSYNC.RECONVERGENT B1 ;  /* 0x0000000000017941 */ /* 0x001fea0003800200 */
.L_x_5:
[----:B------:R0:W2:Y:S01]  /*0460*/  LDG.E.64.CONSTANT R18, desc[UR6][R14.64] ;  /* 0x000000060e127981 */ /* 0x0000a2000c1e9b00 */
[----:B------:R-:W-:-:S05]  /*0470*/  IMAD.WIDE R20, R27, 0x8, R20 ;  /* 0x000000081b147825 */ /* 0x000fca00078e0214 */
[----:B------:R1:W5:Y:S02]  /*0480*/  LDG.E.64.CONSTANT R22, desc[UR6][R20.64] ;  /* 0x0000000614167981 */ /* 0x000364000c1e9b00 */
[C---:B-----5:R-:W-:Y:S01]  /*0490*/  DADD R24, R12.reuse, R6 ;  /* 0x000000000c187229 */ /* 0x060fe20000000006 */
[----:B------:R-:W-:Y:S01]  /*04a0*/  BSSY.RECONVERGENT B1, `(.L_x_7) ;  /* 0x0000012000017945 */ /* 0x000fe20003800200 */
[C---:B------:R-:W-:Y:S01]  /*04b0*/  DSETP.NE.AND P0, PT, R12.reuse, RZ, PT ;  /* 0x000000ff0c00722a */ /* 0x040fe20003f05000 */
[----:B0-----:R-:W-:Y:S01]  /*04c0*/  IMAD.WIDE R14, R27, 0x8, R14 ;  /* 0x000000081b0e7825 */ /* 0x001fe200078e020e */
[----:B------:R-:W-:Y:S01]  /*04d0*/  DFMA R12, R12, R16, R4 ;  /* 0x000000100c0c722b */ /* 0x000fe20000000004 */
[----:B------:R-:W-:-:S05]  /*04e0*/  CS2R R16, SRZ ;  /* 0x0000000000107805 */ /* 0x000fca000001ff00 */
[----:B------:R-:W-:Y:S02]  /*04f0*/  FSEL R6, R24, R6, P0 ;  /* 0x0000000618067208 */ /* 0x000fe40000000000 */
[----:B------:R-:W-:Y:S02]  /*0500*/  FSEL R7, R25, R7, P0 ;  /* 0x0000000719077208 */ /* 0x000fe40000000000 */
[----:B------:R-:W-:Y:S02]  /*0510*/  FSEL R4, R12, R4, P0 ;  /* 0x000000040c047208 */ /* 0x000fe40000000000 */
[----:B------:R-:W-:Y:S01]  /*0520*/  FSEL R5, R13, R5, P0 ;  /* 0x000000050d057208 */ /* 0x000fe20000000000 */
[----:B--2---:R-:W-:-:S14]  /*0530*/  DSETP.NAN.AND P1, PT, R18, R18, PT ;  /* 0x000000121200722a */ /* 0x004fdc0003f28000 */
[----:B-1----:R-:W-:Y:S05]  /*0540*/  @P1 BRA `(.L_x_8) ;  /* 0x00000000001c1947 */ /* 0x002fea0003800000 */
[----:B------:R-:W-:Y:S01]  /*0550*/  DSETP.GT.AND P0, PT, R18, UR8, PT ;  /* 0x0000000812007e2a */ /* 0x000fe2000bf04000 */
[----:B------:R-:W-:Y:S02]  /*0560*/  IMAD.MOV.U32 R16, RZ, RZ, 0x0 ;  /* 0x00000000ff107424 */ /* 0x000fe400078e00ff */
[----:B------:R-:W-:-:S11]  /*0570*/  IMAD.MOV.U32 R17, RZ, RZ, 0x3ff00000 ;  /* 0x3ff00000ff117424 */ /* 0x000fd600078e00ff */
[----:B------:R-:W0:Y:S01]  /*0580*/  @!P0 LDC.64 R12, c[0x0][0x3b8] ;  /* 0x0000ee00ff0c8b82 */ /* 0x000e220000000a00 */
[----:B------:R-:W-:Y:S01]  /*0590*/  @!P0 IMAD.MOV.U32 R16, RZ, RZ, RZ ;  /* 0x000000ffff108224 */ /* 0x000fe200078e00ff */
[----:B0-----:R-:W-:-:S06]  /*05a0*/  @!P0 DSETP.GEU.AND P1, PT, R18, R12, PT ;  /* 0x0000000c1200822a */ /* 0x001fcc0003f2e000 */
[----:B------:R-:W-:-:S08]  /*05b0*/  @!P0 FSEL R17, RZ, -1.875, P1 ;  /* 0xbff00000ff118808 */ /* 0x000fd00000800000 */
.L_x_8:
[----:B------:R-:W-:Y:S05]  /*05c0*/  BSYNC.RECONVERGENT B1 ;  /* 0x0000000000017941 */ /* 0x000fea0003800200 */
.L_x_7:
[----:B------:R0:W2:Y:S01]  /*05d0*/  LDG.E.64.CONSTANT R12, desc[UR6][R14.64] ;  /* 0x000000060e0c7981 */ /* 0x0000a2000c1e9b00 */
[C---:B------:R-:W-:Y:S01]  /*05e0*/  IMAD.WIDE R20, R27.reuse, 0x8, R20 ;  /* 0x000000081b147825 */ /* 0x040fe200078e0214 */
[C---:B------:R-:W-:Y:S02]  /*05f0*/  DFMA R16, R22.reuse, R16, R4 ;  /* 0x000000101610722b */ /* 0x040fe40000000004 */
[C---:B------:R-:W-:Y:S01]  /*0600*/  DSETP.NE.AND P0, PT, R22.reuse, RZ, PT ;  /* 0x000000ff1600722a */ /* 0x040fe20003f05000 */
[----:B------:R-:W-:Y:S01]  /*0610*/  IMAD.WIDE R24, R27, 0x8, R14 ;  /* 0x000000081b187825 */ /* 0x000fe200078e020e */
[----:B------:R-:W-:-:S03]  /*0620*/  DADD R22, R22, R6 ;  /* 0x0000000016167229 */ /* 0x000fc60000000006 */
[----:B------:R-:W-:Y:S02]  /*0630*/  IMAD.WIDE R18, R27, 0x8, R20 ;  /* 0x000000081b127825 */ /* 0x000fe400078e0214 */
[----:B------:R-:W5:Y:S04]  /*0640*/  LDG.E.64.CONSTANT R20, desc[UR6][R20.64] ;  /* 0x0000000614147981 */ /* 0x000f68000c1e9b00 */
[----:B------:R-:W5:Y:S04]  /*0650*/  LDG.E.64.CONSTANT R24, desc[UR6][R24.64] ;  /* 0x0000000618187981 */ /* 0x000f68000c1e9b00 */
[----:B------:R-:W5:Y:S01]  /*0660*/  LDG.E.64.CONSTANT R18, desc[UR6][R18.64] ;  /* 0x0000000612127981 */ /* 0x000f62000c1e9b00 */
[----:B------:R-:W-:Y:S01]  /*0670*/  BSSY.RECONVERGENT B1, `(.L_x_9) ;  /* 0x000000f000017945 */ /* 0x000fe20003800200 */
[----:B0-----:R-:W-:-:S02]  /*0680*/  FSEL R14, R16, R4, P0 ;  /* 0x00000004100e7208 */ /* 0x001fc40000000000 */
[----:B------:R-:W-:Y:S02]  /*0690*/  FSEL R15, R17, R5, P0 ;  /* 0x00000005110f7208 */ /* 0x000fe40000000000 */
[----:B------:R-:W-:Y:S02]  /*06a0*/  CS2R R4, SRZ ;  /* 0x0000000000047805 */ /* 0x000fe4000001ff00 */
[----:B------:R-:W-:Y:S02]  /*06b0*/  FSEL R6, R22, R6, P0 ;  /* 0x0000000616067208 */ /* 0x000fe40000000000 */
[----:B------:R-:W-:Y:S01]  /*06c0*/  FSEL R7, R23, R7, P0 ;  /* 0x0000000717077208 */ /* 0x000fe20000000000 */
[----:B--2---:R-:W-:-:S14]  /*06d0*/  DSETP.NAN.AND P1, PT, R12, R12, PT ;  /* 0x0000000c0c00722a */ /* 0x004fdc0003f28000 */
[----:B------:R-:W-:Y:S05]  /*06e0*/  @P1 BRA `(.L_x_10) ;  /* 0x00000000001c1947 */ /* 0x000fea0003800000 */
[----:B------:R-:W-:-:S14]  /*06f0*/  DSETP.GT.AND P0, PT, R12, UR8, PT ;  /* 0x000000080c007e2a */ /* 0x000fdc000bf04000 */
[----:B------:R-:W0:Y:S02]  /*0700*/  @!P0 LDC.64 R4, c[0x0][0x3b8] ;  /* 0x0000ee00ff048b82 */ /* 0x000e240000000a00 */
[----:B0-----:R-:W-:Y:S01]  /*0710*/  @!P0 DSETP.GEU.AND P1, PT, R12, R4, PT ;  /* 0x000000040c00822a */ /* 0x001fe20003f2e000 */
[----:B------:R-:W-:Y:S02]  /*0720*/  IMAD.MOV.U32 R4, RZ, RZ, 0x0 ;  /* 0x00000000ff047424 */ /* 0x000fe400078e00ff */
[----:B------:R-:W-:-:S03]  /*0730*/  IMAD.MOV.U32 R5, RZ, RZ, 0x3ff00000 ;  /* 0x3ff00000ff057424 */ /* 0x000fc600078e00ff */
[----:B------:R-:W-:Y:S01]  /*0740*/  @!P0 FSEL R5, RZ, -1.875, P1 ;  /* 0xbff00000ff058808 */ /* 0x000fe20000800000 */
[----:B------:R-:W-:-:S07]  /*0750*/  @!P0 IMAD.MOV.U32 R4, RZ, RZ, RZ ;  /* 0x000000ffff048224 */ /* 0x000fce00078e00ff */
.L_x_10:
[----:B------:R-:W-:Y:S05]  /*0760*/  BSYNC.RECONVERGENT B1 ;  /* 0x0000000000017941 */ /* 0x000fea0003800200 */
.L_x_9:
[----:B-----5:R-:W-:Y:S01]  /*0770*/  DSETP.NAN.AND P1, PT, R24, R24, PT ;  /* 0x000000181800722a */ /* 0x020fe20003f28000 */
[----:B------:R-:W-:Y:S01]  /*0780*/  BSSY.RECONVERGENT B1, `(.L_x_11) ;  /* 0x0000011000017945 */ /* 0x000fe20003800200 */
[C---:B------:R-:W-:Y:S02]  /*0790*/  DFMA R12, R20.reuse, R4, R14 ;  /* 0x00000004140c722b */ /* 0x040fe4000000000e */
[C---:B------:R-:W-:Y:S02]  /*07a0*/  DADD R4, R20.reuse, R6 ;  /* 0x0000000014047229 */ /* 0x040fe40000000006 */
[----:B------:R-:W-:-:S08]  /*07b0*/  DSETP.NE.AND P0, PT, R20, RZ, PT ;  /* 0x000000ff1400722a */ /* 0x000fd00003f05000 */
[----:B------:R-:W-:Y:S02]  /*07c0*/  FSEL R4, R4, R6, P0 ;  /* 0x0000000604047208 */ /* 0x000fe40000000000 */
[----:B------:R-:W-:Y:S02]  /*07d0*/  FSEL R5, R5, R7, P0 ;  /* 0x0000000705057208 */ /* 0x000fe40000000000 */
[----:B------:R-:W-:Y:S02]  /*07e0*/  FSEL R6, R12, R14, P0 ;  /* 0x0000000e0c067208 */ /* 0x000fe40000000000 */
[----:B------:R-:W-:Y:S02]  /*07f0*/  FSEL R7, R13, R15, P0 ;  /* 0x0000000f0d077208 */ /* 0x000fe40000000000 */
[----:B------:R-:W-:Y:S01]  /*0800*/  CS2R R12, SRZ ;  /* 0x00000000000c7805 */ /* 0x000fe2000001ff00 */
[----:B------:R-:W-:Y:S06]  /*0810*/  @P1 BRA `(.L_x_12) ;  /* 0x00000000001c1947 */ /* 0x000fec0003800000 */
[----:B------:R-:W-:-:S14]  /*0820*/  DSETP.GT.AND P0, PT, R24, UR8, PT ;  /* 0x0000000818007e2a */ /* 0x000fdc000bf04000 */
[----:B------:R-:W0:Y:S02]  /*0830*/  @!P0 LDC.64 R12, c[0x0][0x3b8] ;  /* 0x0000ee00ff0c8b82 */ /* 0x000e240000000a00 */
[----:B0-----:R-:W-:Y:S01]  /*0840*/  @!P0 DSETP.GEU.AND P1, PT, R24, R12, PT ;  /* 0x0000000c1800822a */ /* 0x001fe20003f2e000 */
[----:B------:R-:W-:Y:S02]  /*0850*/  IMAD.MOV.U32 R12, RZ, RZ, 0x0 ;  /* 0x00000000ff0c7424 */ /* 0x000fe400078e00ff */
[----:B------:R-:W-:-:S03]  /*0860*/  IMAD.MOV.U32 R13, RZ, RZ, 0x3ff00000 ;  /* 0x3ff00000ff0d7424 */ /* 0x000fc600078e00ff */
[----:B------:R-:W-:Y:S01]  /*0870*/  @!P0 FSEL R13, RZ, -1.875, P1 ;  /* 0xbff00000ff0d8808 */ /* 0x000fe20000800000 */
[----:B------:R-:W-:-:S07]  /*0880*/  @!P0 IMAD.MOV.U32 R12, RZ, RZ, RZ ;  /* 0x000000ffff0c8224 */ /* 0x000fce00078e00ff */
.L_x_12:
[----:B------:R-:W-:Y:S05]  /*0890*/  BSYNC.RECONVERGENT B1 ;  /* 0x0000000000017941 */ /* 0x000fea0003800200 */
.L_x_11:
[----:B------:R-:W-:Y:S01]  /*08a0*/  VIADD R0, R0, 0x4 ;  /* 0x0000000400007836 */ /* 0x000fe20000000000 */
[C---:B------:R-:W-:Y:S01]  /*08b0*/  DFMA R14, R18.reuse, R12, R6 ;  /* 0x0000000c120e722b */ /* 0x040fe20000000006 */
[----:B------:R-:W-:Y:S01]  /*08c0*/  IMAD R2, R27, 0x4, R2 ;  /* 0x000000041b027824 */ /* 0x000fe200078e0202 */
[C---:B------:R-:W-:Y:S02]  /*08d0*/  DADD R12, R18.reuse, R4 ;  /* 0x00000000120c7229 */ /* 0x040fe40000000004 */
[----:B------:R-:W-:Y:S01]  /*08e0*/  ISETP.NE.AND P1, PT, R0, RZ, PT ;  /* 0x000000ff0000720c */ /* 0x000fe20003f25270 */
[----:B------:R-:W-:-:S06]  /*08f0*/  DSETP.NE.AND P0, PT, R18, RZ, PT ;  /* 0x000000ff1200722a */ /* 0x000fcc0003f05000 */
[----:B------:R-:W-:Y:S02]  /*0900*/  FSEL R14, R14, R6, P0 ;  /* 0x000000060e0e7208 */ /* 0x000fe40000000000 */
[----:B------:R-:W-:Y:S02]  /*0910*/  FSEL R15, R15, R7, P0 ;  /* 0x000000070f0f7208 */ /* 0x000fe40000000000 */
[----:B------:R-:W-:Y:S01]  /*0920*/  FSEL R6, R12, R4, P0 ;  /* 0x000000040c067208 */ /* 0x000fe20000000000 */
[----:B------:R-:W-:Y:S01]  /*0930*/  IMAD.MOV.U32 R4, RZ, RZ, R14 ;  /* 0x000000ffff047224 */ /* 0x000fe200078e000e */
[----:B------:R-:W-:Y:S01]  /*0940*/  FSEL R7, R13, R5, P0 ;  /* 0x000000050d077208 */ /* 0x000fe20000000000 */
[----:B------:R-:W-:Y:S01]  /*0950*/  IMAD.MOV.U32 R5, RZ, RZ, R15 ;  /* 0x000000ffff057224 */ /* 0x000fe200078e000f */
[----:B------:R-:W-:Y:S06]  /*0960*/  @P1 BRA `(.L_x_13) ;  /* 0xfffffff800781947 */ /* 0x000fec000383ffff */
[----:B------:R-:W-:-:S07]  /*0970*/  IMAD.MOV.U32 R8, RZ, RZ, R3 ;  /* 0x000000ffff087224 */ /* 0x000fce00078e0003 */
.L_x_4:
[----:B------:R-:W-:-:S09]  /*0980*/  UISETP.NE.AND UP0, UPT, UR4, URZ, UPT ;  /* 0x000000ff0400728c */ /* 0x000fd2000bf05270 */
[----:B------:R-:W-:Y:S05]  /*0990*/  BRA.U !UP0, `(.L_x_14) ;  /* 0x0000000508407547 */ /* 0x000fea000b800000 */
[----:B------:R-:W1:Y:S08]  /*09a0*/  LDC R0, c[0x0][0x3a4] ;  /* 0x0000e900ff007b82 */ /* 0x000e700000000800 */
[----:B------:R-:W2:Y:S08]  /*09b0*/  LDC.64 R2, c[0x0][0x380] ;  /* 0x0000e000ff027b82 */ /* 0x000eb00000000a00 */
[----:B------:R-:W3:Y:S01]  /*09c0*/  LDC.64 R10, c[0x0][0x388] ;  /* 0x0000e200ff0a7b82 */ /* 0x000ee20000000a00 */
[----:B-1----:R-:W-:-:S04]  /*09d0*/  IMAD R9, R8, R0, R29 ;  /* 0x0000000008097224 */ /* 0x002fc800078e021d */
[----:B--2---:R-:W-:-:S05]  /*09e0*/  IMAD.WIDE R2, R9, 0x8, R2 ;  /* 0x0000000809027825 */ /* 0x004fca00078e0202 */
[----:B------:R-:W2:Y:S01]  /*09f0*/  LDG.E.64.CONSTANT R14, desc[UR6][R2.64] ;  /* 0x00000006020e7981 */ /* 0x000ea2000c1e9b00 */
[----:B---3--:R-:W-:-:S05]  /*0a00*/  IMAD.WIDE R10, R9, 0x8, R10 ;  /* 0x00000008090a7825 */ /* 0x008fca00078e020a */
[----:B------:R-:W3:Y:S01]  /*0a10*/  LDG.E.64.CONSTANT R16, desc[UR6][R10.64] ;  /* 0x000000060a107981 */ /* 0x000ee2000c1e9b00 */
[----:B------:R-:W-:Y:S01]  /*0a20*/  BSSY.RECONVERGENT B1, `(.L_x_15) ;  /* 0x000000d000017945 */ /* 0x000fe20003800200 */
[----:B------:R-:W-:Y:S01]  /*0a30*/  CS2R R8, SRZ ;  /* 0x0000000000087805 */ /* 0x000fe2000001ff00 */
[----:B--2---:R-:W-:Y:S02]  /*0a40*/  DSETP.NAN.AND P0, PT, R14, R14, PT ;  /* 0x0000000e0e00722a */ /* 0x004fe40003f08000 */
[----:B---3--:R-:W-:-:S12]  /*0a50*/  DADD R12, R6, R16 ;  /* 0x00000000060c7229 */ /* 0x008fd80000000010 */
[----:B------:R-:W-:Y:S05]  /*0a60*/  @P0 BRA `(.L_x_16) ;  /* 0x0000000000200947 */ /* 0x000fea0003800000 */
[----:B------:R-:W1:Y:S02]  /*0a70*/  LDCU.64 UR10, c[0x0][0x3b0] ;  /* 0x00007600ff0a77ac */ /* 0x000e640008000a00 */
[----:B-1----:R-:W-:-:S14]  /*0a80*/  DSETP.GT.AND P0, PT, R14, UR10, PT ;  /* 0x0000000a0e007e2a */ /* 0x002fdc000bf04000 */
[----:B------:R-:W1:Y:S02]  /*0a90*/  @!P0 LDC.64 R8, c[0x0][0x3b8] ;  /* 0x0000ee00ff088b82 */ /* 0x000e640000000a00 */
[----:B-1----:R-:W-:Y:S01]  /*0aa0*/  @!P0 DSETP.GEU.AND P1, PT, R14, R8, PT ;  /* 0x000000080e00822a */ /* 0x002fe20003f2e000 */
[----:B------:R-:W-:Y:S02]  /*0ab0*/  IMAD.MOV.U32 R8, RZ, RZ, 0x0 ;  /* 0x00000000ff087424 */ /* 0x000fe400078e00ff */
[----:B------:R-:W-:-:S03]  /*0ac0*/  IMAD.MOV.U32 R9, RZ, RZ, 0x3ff00000 ;  /* 0x3ff00000ff097424 */ /* 0x000fc600078e00ff */
[----:B------:R-:W-:Y:S01]  /*0ad0*/  @!P0 FSEL R9, RZ, -1.875, P1 ;  /* 0xbff00000ff098808 */ /* 0x000fe20000800000 */
[----:B------:R-:W-:-:S07]  /*0ae0*/  @!P0 IMAD.MOV.U32 R8, RZ, RZ, RZ ;  /* 0x000000ffff088224 */ /* 0x000fce00078e00ff */
.L_x_16:
[----:B0-----:R-:W-:Y:S05]  /*0af0*/  BSYNC.RECONVERGENT B1 ;  /* 0x0000000000017941 */ /* 0x001fea0003800200 */
.L_x_15:
[----:B------:R-:W-:Y:S01]  /*0b00*/  UISETP.NE.AND UP0, UPT, UR4, 0x1, UPT ;  /* 0x000000010400788c */ /* 0x000fe2000bf05270 */
[C---:B------:R-:W-:Y:S02]  /*0b10*/  DFMA R8, R16.reuse, R8, R4 ;  /* 0x000000081008722b */ /* 0x040fe40000000004 */
[----:B------:R-:W-:-:S06]  /*0b20*/  DSETP.NE.AND P0, PT, R16, RZ, PT ;  /* 0x000000ff1000722a */ /* 0x000fcc0003f05000 */
[----:B------:R-:W-:Y:S02]  /*0b30*/  FSEL R6, R12, R6, P0 ;  /* 0x000000060c067208 */ /* 0x000fe40000000000 */
[----:B------:R-:W-:Y:S02]  /*0b40*/  FSEL R7, R13, R7, P0 ;  /* 0x000000070d077208 */ /* 0x000fe40000000000 */
[----:B------:R-:W-:Y:S02]  /*0b50*/  FSEL R4, R8, R4, P0 ;  /* 0x0000000408047208 */ /* 0x000fe40000000000 */
[----:B------:R-:W-:Y:S01]  /*0b60*/  FSEL R5, R9, R5, P0 ;  /* 0x0000000509057208 */ /* 0x000fe20000000000 */
[----:B------:R-:W-:Y:S06]  /*0b70*/  BRA.U !UP0, `(.L_x_14) ;  /* 0x0000000108c87547 */ /* 0x000fec000b800000 */
[----:B------:R-:W-:-:S04]  /*0b80*/  IMAD.WIDE R8, R0, 0x8, R2 ;  /* 0x0000000800087825 */ /* 0x000fc800078e0202 */
[----:B------:R-:W-:Y:S01]  /*0b90*/  IMAD.WIDE R2, R0, 0x8, R10 ;  /* 0x0000000800027825 */ /* 0x000fe200078e020a */
[----:B------:R-:W2:Y:S04]  /*0ba0*/  LDG.E.64.CONSTANT R14, desc[UR6][R8.64] ;  /* 0x00000006080e7981 */ /* 0x000ea8000c1e9b00 */
[----:B------:R-:W3:Y:S01]  /*0bb0*/  LDG.E.64.CONSTANT R16, desc[UR6][R2.64] ;  /* 0x0000000602107981 */ /* 0x000ee2000c1e9b00 */
[----:B------:R-:W-:Y:S01]  /*0bc0*/  BSSY.RECONVERGENT B1, `(.L_x_17) ;  /* 0x000000d000017945 */ /* 0x000fe20003800200 */
[----:B------:R-:W-:Y:S01]  /*0bd0*/  CS2R R10, SRZ ;  /* 0x00000000000a7805 */ /* 0x000fe2000001ff00 */
[----:B--2---:R-:W-:Y:S02]  /*0be0*/  DSETP.NAN.AND P0, PT, R14, R14, PT ;  /* 0x0000000e0e00722a */ /* 0x004fe40003f08000 */
[----:B---3--:R-:W-:-:S12]  /*0bf0*/  DADD R12, R6, R16 ;  /* 0x00000000060c7229 */ /* 0x008fd80000000010 */
[----:B------:R-:W-:Y:S05]  /*0c00*/  @P0 BRA `(.L_x_18) ;  /* 0x0000000000200947 */ /* 0x000fea0003800000 */
[----:B------:R-:W0:Y:S02]  /*0c10*/  LDCU.64 UR10, c[0x0][0x3b0] ;  /* 0x00007600ff0a77ac */ /* 0x000e240008000a00 */
[----:B0-----:R-:W-:-:S14]  /*0c20*/  DSETP.GT.AND P0, PT, R14, UR10, PT ;  /* 0x0000000a0e007e2a */ /* 0x001fdc000bf04000 */
[----:B------:R-:W0:Y:S02]  /*0c30*/  @!P0 LDC.64 R10, c[0x0][0x3b8] ;  /* 0x0000ee00ff0a8b82 */ /* 0x000e240000000a00 */
[----:B0-----:R-:W-:Y:S01]  /*0c40*/  @!P0 DSETP.GEU.AND P1, PT, R14, R10, PT ;  /* 0x0000000a0e00822a */ /* 0x001fe20003f2e000 */
[----:B------:R-:W-:Y:S02]  /*0c50*/  IMAD.MOV.U32 R10, RZ, RZ, 0x0 ;  /* 0x00000000ff0a7424 */ /* 0x000fe400078e00ff */
[----:B------:R-:W-:-:S03]  /*0c60*/  IMAD.MOV.U32 R11, RZ, RZ, 0x3ff00000 ;  /* 0x3ff00000ff0b7424 */ /* 0x000fc600078e00ff */
[----:B------:R-:W-:Y:S01]  /*0c70*/  @!P0 FSEL R11, RZ, -1.875, P1 ;  /* 0xbff00000ff0b8808 */ /* 0x000fe20000800000 */
[----:B------:R-:W-:-:S07]  /*0c80*/  @!P0 IMAD.MOV.U32 R10, RZ, RZ, RZ ;  /* 0x000000ffff0a8224 */ /* 0x000fce00078e00ff */
.L_x_18:
[----:B------:R-:W-:Y:S05]  /*0c90*/  BSYNC.RECONVERGENT B1 ;  /* 0x0000000000017941 */ /* 0x000fea0003800200 */
.L_x_17:
        /* <DEDUP_REMOVED lines=9> */
[----:B------:R-:W-:Y:S02]  /*0d30*/  IMAD.WIDE R2, R0, 0x8, R2 ;  /* 0x0000000800027825 */ /* 0x000fe400078e0202 */
        /* <DEDUP_REMOVED lines=15> */
.L_x_20:
[----:B------:R-:W-:Y:S05]  /*0e30*/  BSYNC.RECONVERGENT B1 ;  /* 0x0000000000017941 */ /* 0x000fea0003800200 */
.L_x_19:
[C---:B------:R-:W-:Y:S02]  /*0e40*/  DFMA R10, R2.reuse, R10, R4 ;  /* 0x0000000a020a722b */ /* 0x040fe40000000004 */
[----:B------:R-:W-:-:S06]  /*0e50*/  DSETP.NE.AND P0, PT, R2, RZ, PT ;  /* 0x000000ff0200722a */ /* 0x000fcc0003f05000 */
[----:B------:R-:W-:Y:S02]  /*0e60*/  FSEL R6, R12, R6, P0 ;  /* 0x000000060c067208 */ /* 0x000fe40000000000 */
[----:B------:R-:W-:Y:S02]  /*0e70*/  FSEL R7, R13, R7, P0 ;  /* 0x000000070d077208 */ /* 0x000fe40000000000 */
[----:B------:R-:W-:Y:S02]  /*0e80*/  FSEL R4, R10, R4, P0 ;  /* 0x000000040a047208 */ /* 0x000fe40000000000 */
[----:B------:R-:W-:-:S07]  /*0e90*/  FSEL R5, R11, R5, P0 ;  /* 0x000000050b057208 */ /* 0x000fce0000000000 */
.L_x_14:
[----:B------:R-:W1:Y:S01]  /*0ea0*/  MUFU.RCP64H R3, R7 ;  /* 0x0000000700037308 */ /* 0x000e620000001800 */
[----:B------:R-:W-:Y:S01]  /*0eb0*/  IMAD.MOV.U32 R2, RZ, RZ, 0x1 ;  /* 0x00000001ff027424 */ /* 0x000fe200078e00ff */
[----:B------:R-:W-:Y:S01]  /*0ec0*/  IADD3 R0, P2, PT, R6, -0x1, RZ ;  /* 0xffffffff06007810 */ /* 0x000fe20007f5e0ff */
[----:B------:R-:W-:Y:S03]  /*0ed0*/  BSSY.RECONVERGENT B1, `(.L_x_21) ;  /* 0x000001b000017945 */ /* 0x000fe60003800200 */
[----:B------:R-:W-:Y:S01]  /*0ee0*/  ISETP.GE.U32.AND P0, PT, R0, -0x1, PT ;  /* 0xffffffff0000780c */ /* 0x000fe20003f06070 */
[----:B-1----:R-:W-:-:S08]  /*0ef0*/  DFMA R8, R2, -R6, 1 ;  /* 0x3ff000000208742b */ /* 0x002fd00000000806 */
[----:B------:R-:W-:-:S08]  /*0f00*/  DFMA R8, R8, R8, R8 ;  /* 0x000000080808722b */ /* 0x000fd00000000008 */
[----:B------:R-:W-:-:S08]  /*0f10*/  DFMA R8, R2, R8, R2 ;  /* 0x000000080208722b */ /* 0x000fd00000000002 */
[----:B------:R-:W-:-:S08]  /*0f20*/  DFMA R2, R8, -R6, 1 ;  /* 0x3ff000000802742b */ /* 0x000fd00000000806 */
[----:B------:R-:W-:-:S08]  /*0f30*/  DFMA R2, R8, R2, R8 ;  /* 0x000000020802722b */ /* 0x000fd00000000008 */
[----:B------:R-:W-:-:S08]  /*0f40*/  DMUL R8, R2, R4 ;  /* 0x0000000402087228 */ /* 0x000fd00000000000 */
[----:B------:R-:W-:-:S08]  /*0f50*/  DFMA R10, R8, -R6, R4 ;  /* 0x80000006080a722b */ /* 0x000fd00000000004 */
[----:B------:R-:W-:Y:S01]  /*0f60*/  DFMA R2, R2, R10, R8 ;  /* 0x0000000a0202722b */ /* 0x000fe20000000008 */
[----:B------:R-:W-:Y:S02]  /*0f70*/  IADD3 R9, P3, PT, RZ, R6, RZ ;  /* 0x00000006ff097210 */ /* 0x000fe40007f7e0ff */
[----:B------:R-:W-:Y:S02]  /*0f80*/  LOP3.LUT R8, R7, 0x7fffffff, RZ, 0xc0, !PT ;  /* 0x7fffffff07087812 */ /* 0x000fe400078ec0ff */
[----:B------:R-:W-:Y:S02]  /*0f90*/  ISETP.GE.U32.AND P1, PT, R9, RZ, PT ;  /* 0x000000ff0900720c */ /* 0x000fe40003f26070 */
[C---:B------:R-:W-:Y:S02]  /*0fa0*/  IADD3.X R9, PT, PT, R8.reuse, -0x1, RZ, P2, !PT ;  /* 0xffffffff08097810 */ /* 0x040fe400017fe4ff */
[----:B------:R-:W-:Y:S01]  /*0fb0*/  IADD3.X R0, PT, PT, R8, -0x100000, RZ, P3, !PT ;  /* 0xfff0000008007810 */ /* 0x000fe20001ffe4ff */
[----:B------:R-:W-:Y:S01]  /*0fc0*/  FFMA R8, RZ, R7, R3 ;  /* 0x00000007ff087223 */ /* 0x000fe20000000003 */
[----:B------:R-:W-:-:S02]  /*0fd0*/  FSETP.GEU.AND P3, PT, |R5|, 6.5827683646048100446e-37, PT ;  /* 0x036000000500780b */ /* 0x000fc40003f6e200 */
[----:B------:R-:W-:Y:S02]  /*0fe0*/  ISETP.GE.U32.AND.EX P0, PT, R9, 0xfffff, PT, P0 ;  /* 0x000fffff0900780c */ /* 0x000fe40003f06100 */
[----:B------:R-:W-:Y:S02]  /*0ff0*/  FSETP.GT.AND P2, PT, |R8|, 1.469367938527859385e-39, PT ;  /* 0x001000000800780b */ /* 0x000fe40003f44200 */
[----:B------:R-:W-:-:S11]  /*1000*/  ISETP.GE.U32.AND.EX P1, PT, R0, 0x7fe00000, PT, P1 ;  /* 0x7fe000000000780c */ /* 0x000fd60003f26110 */
[----:B------:R-:W-:Y:S05]  /*1010*/  @P2 BRA P3, `(.L_x_22) ;  /* 0x0000000000182947 */ /* 0x000fea0001800000 */
[----:B------:R-:W-:Y:S01]  /*1020*/  IMAD.MOV.U32 R8, RZ, RZ, R4 ;  /* 0x000000ffff087224 */ /* 0x000fe200078e0004 */
[----:B------:R-:W-:Y:S01]  /*1030*/  MOV R0, 0x1060 ;  /* 0x0000106000007802 */ /* 0x000fe20000000f00 */
[----:B------:R-:W-:-:S07]  /*1040*/  IMAD.MOV.U32 R9, RZ, RZ, R5 ;  /* 0x000000ffff097224 */ /* 0x000fce00078e0005 */
[----:B0-----:R-:W-:Y:S05]  /*1050*/  CALL.REL.NOINC `($__internal_0_$__cuda_sm20_div_rn_f64_full) ;  /* 0x00000000007c7944 */ /* 0x001fea0003c00000 */
[----:B------:R-:W-:Y:S02]  /*1060*/  IMAD.MOV.U32 R2, RZ, RZ, R10 ;  /* 0x000000ffff027224 */ /* 0x000fe400078e000a */
[----:B------:R-:W-:-:S07]  /*1070*/  IMAD.MOV.U32 R3, RZ, RZ, R11 ;  /* 0x000000ffff037224 */ /* 0x000fce00078e000b */
.L_x_22:
[----:B0-----:R-:W-:Y:S05]  /*1080*/  BSYNC.RECONVERGENT B1 ;  /* 0x0000000000017941 */ /* 0x001fea0003800200 */
.L_x_21:
[----:B------:R-:W0:Y:S01]  /*1090*/  LDCU.128 UR12, c[0x0][0x3b0] ;  /* 0x00007600ff0c77ac */ /* 0x000e220008000c00 */
[----:B------:R-:W1:Y:S01]  /*10a0*/  LDC.64 R4, c[0x0][0x390] ;  /* 0x0000e400ff047b82 */ /* 0x000e620000000a00 */
[C---:B------:R-:W-:Y:S02]  /*10b0*/  FSEL R9, R2.reuse, RZ, !P1 ;  /* 0x000000ff02097208 */ /* 0x040fe40004800000 */
[C---:B------:R-:W-:Y:S02]  /*10c0*/  FSEL R11, R3.reuse, RZ, !P1 ;  /* 0x000000ff030b7208 */ /* 0x040fe40004800000 */
[----:B------:R-:W-:Y:S02]  /*10d0*/  FSEL R2, R2, R9, !P0 ;  /* 0x0000000902027208 */ /* 0x000fe40004000000 */
[----:B------:R-:W-:Y:S01]  /*10e0*/  FSEL R3, R3, R11, !P0 ;  /* 0x0000000b03037208 */ /* 0x000fe20004000000 */
[----:B------:R-:W2:Y:S05]  /*10f0*/  LDC.64 R6, c[0x0][0x398] ;  /* 0x0000e600ff067b82 */ /* 0x000eaa0000000a00 */
[----:B0-----:R-:W-:-:S02]  /*1100*/  DSETP.GEU.AND P1, PT, R2, UR14, PT ;  /* 0x0000000e02007e2a */ /* 0x001fc4000bf2e000 */
[----:B------:R-:W-:-:S04]  /*1110*/  DSETP.GT.AND P0, PT, R2, UR12, PT ;  /* 0x0000000c02007e2a */ /* 0x000fc8000bf04000 */
[----:B------:R-:W-:Y:S01]  /*1120*/  SEL R0, RZ, 0xffffffff, P1 ;  /* 0xffffffffff007807 */ /* 0x000fe20000800000 */
[----:B-1----:R-:W-:-:S03]  /*1130*/  IMAD.WIDE R4, R29, 0x8, R4 ;  /* 0x000000081d047825 */ /* 0x002fc600078e0204 */
[----:B------:R-:W-:Y:S02]  /*1140*/  SEL R9, R0, 0x1, !P0 ;  /* 0x0000000100097807 */ /* 0x000fe40004000000 */
[----:B------:R3:W-:Y:S01]  /*1150*/  STG.E.64 desc[UR6][R4.64], R2 ;  /* 0x0000000204007986 */ /* 0x0007e2000c101b06 */
[----:B--2---:R-:W-:-:S05]  /*1160*/  IMAD.WIDE R6, R29, 0x4, R6 ;  /* 0x000000041d067825 */ /* 0x004fca00078e0206 */
[----:B------:R3:W-:Y:S01]  /*1170*/  STG.E desc[UR6][R6.64], R9 ;  /* 0x0000000906007986 */ /* 0x0007e2000c101906 */
[----:B------:R-:W-:Y:S05]  /*1180*/  BRA `(.L_x_23) ;  /* 0x0000000000187947 */ /* 0x000fea0003800000 */
.L_x_3:
[----:B------:R-:W1:Y:S08]  /*1190*/  LDC.64 R2, c[0x0][0x390] ;  /* 0x0000e400ff027b82 */ /* 0x000e700000000a00 */
[----:B------:R-:W2:Y:S01]  /*11a0*/  LDC.64 R4, c[0x0][0x398] ;  /* 0x0000e600ff047b82 */ /* 0x000ea20000000a00 */
[----:B-1----:R-:W-:-:S05]  /*11b0*/  IMAD.WIDE R2, R29, 0x8, R2 ;  /* 0x000000081d027825 */ /* 0x002fca00078e0202 */
[----:B------:R1:W-:Y:S01]  /*11c0*/  STG.E.64 desc[UR6][R2.64], RZ ;  /* 0x000000ff02007986 */ /* 0x0003e2000c101b06 */
[----:B--2---:R-:W-:-:S05]  /*11d0*/  IMAD.WIDE R4, R29, 0x4, R4 ;  /* 0x000000041d047825 */ /* 0x004fca00078e0204 */
[----:B------:R1:W-:Y:S02]  /*11e0*/  STG.E desc[UR6][R4.64], RZ ;  /* 0x000000ff04007986 */ /* 0x0003e4000c101906 */
.L_x_23:
[----:B0-----:R-:W-:Y:S05]  /*11f0*/  BSYNC.RECONVERGENT B0 ;  /* 0x0000000000007941 */ /* 0x001fea0003800200 */
.L_x_2:
[----:B------:R-:W0:Y:S01]  /*1200*/  LDCU UR5, c[0x0][0x3a4] ;  /* 0x00007480ff0577ac */ /* 0x000e220008000800 */
[----:B------:R-:W-:-:S05]  /*1210*/  IMAD.IADD R29, R26, 0x1, R29 ;  /* 0x000000011a1d7824 */ /* 0x000fca00078e021d */
[----:B0-----:R-:W-:-:S13]  /*1220*/  ISETP.GE.AND P0, PT, R29, UR5, PT ;  /* 0x000000051d007c0c */ /* 0x001fda000bf06270 */
[----:B------:R-:W-:Y:S05]  /*1230*/  @!P0 BRA `(.L_x_24) ;  /* 0xfffffff000008947 */ /* 0x000fea000383ffff */
[----:B------:R-:W-:Y:S05]  /*1240*/  EXIT ;  /* 0x000000000000794d */ /* 0x000fea0003800000 */
        .weak           $__internal_0_$__cuda_sm20_div_rn_f64_full
        .type           $__internal_0_$__cuda_sm20_div_rn_f64_full,@function
        .size           $__internal_0_$__cuda_sm20_div_rn_f64_full,(.L_x_67 - $__internal_0_$__cuda_sm20_div_rn_f64_full)
$__internal_0_$__cuda_sm20_div_rn_f64_full:
[C---:B------:R-:W-:Y:S01]  /*1250*/  FSETP.GEU.AND P2, PT, |R7|.reuse, 1.469367938527859385e-39, PT ;  /* 0x001000000700780b */ /* 0x040fe20003f4e200 */
[----:B------:R-:W-:Y:S01]  /*1260*/  IMAD.MOV.U32 R14, RZ, RZ, 0x1 ;  /* 0x00000001ff0e7424 */ /* 0x000fe200078e00ff */
[----:B------:R-:W-:Y:S01]  /*1270*/  LOP3.LUT R4, R7, 0x800fffff, RZ, 0xc0, !PT ;  /* 0x800fffff07047812 */ /* 0x000fe200078ec0ff */
[----:B------:R-:W-:Y:S01]  /*1280*/  BSSY.RECONVERGENT B2, `(.L_x_25) ;  /* 0x0000055000027945 */ /* 0x000fe20003800200 */
[C---:B------:R-:W-:Y:S02]  /*1290*/  FSETP.GEU.AND P4, PT, |R9|.reuse, 1.469367938527859385e-39, PT ;  /* 0x001000000900780b */ /* 0x040fe40003f8e200 */
[----:B------:R-:W-:Y:S01]  /*12a0*/  LOP3.LUT R5, R4, 0x3ff00000, RZ, 0xfc, !PT ;  /* 0x3ff0000004057812 */ /* 0x000fe200078efcff */
[----:B------:R-:W-:Y:S01]  /*12b0*/  IMAD.MOV.U32 R4, RZ, RZ, R6 ;  /* 0x000000ffff047224 */ /* 0x000fe200078e0006 */
[----:B------:R-:W-:Y:S02]  /*12c0*/  LOP3.LUT R10, R9, 0x7ff00000, RZ, 0xc0, !PT ;  /* 0x7ff00000090a7812 */ /* 0x000fe400078ec0ff */
[----:B------:R-:W-:-:S03]  /*12d0*/  LOP3.LUT R13, R7, 0x7ff00000, RZ, 0xc0, !PT ;  /* 0x7ff00000070d7812 */ /* 0x000fc600078ec0ff */
[----:B------:R-:W-:Y:S01]  /*12e0*/  @!P2 DMUL R4, R6, 8.98846567431157953865e+307 ;  /* 0x7fe000000604a828 */ /* 0x000fe20000000000 */
[----:B------:R-:W-:-:S03]  /*12f0*/  ISETP.GE.U32.AND P3, PT, R10, R13, PT ;  /* 0x0000000d0a00720c */ /* 0x000fc60003f66070 */
[----:B------:R-:W-:Y:S01]  /*1300*/  @!P4 LOP3.LUT R11, R7, 0x7ff00000, RZ, 0xc0, !PT ;  /* 0x7ff00000070bc812 */ /* 0x000fe200078ec0ff */
[----:B------:R-:W-:Y:S01]  /*1310*/  @!P4 IMAD.MOV.U32 R16, RZ, RZ, RZ ;  /* 0x000000ffff10c224 */ /* 0x000fe200078e00ff */
[----:B------:R-:W0:Y:S02]  /*1320*/  MUFU.RCP64H R15, R5 ;  /* 0x00000005000f7308 */ /* 0x000e240000001800 */
[----:B------:R-:W-:Y:S01]  /*1330*/  @!P4 ISETP.GE.U32.AND P5, PT, R10, R11, PT ;  /* 0x0000000b0a00c20c */ /* 0x000fe20003fa6070 */
[----:B------:R-:W-:-:S05]  /*1340*/  IMAD.MOV.U32 R11, RZ, RZ, 0x1ca00000 ;  /* 0x1ca00000ff0b7424 */ /* 0x000fca00078e00ff */
[----:B------:R-:W-:-:S04]  /*1350*/  @!P4 SEL R17, R11, 0x63400000, !P5 ;  /* 0x634000000b11c807 */ /* 0x000fc80006800000 */
[----:B------:R-:W-:-:S04]  /*1360*/  @!P4 LOP3.LUT R17, R17, 0x80000000, R9, 0xf8, !PT ;  /* 0x800000001111c812 */ /* 0x000fc800078ef809 */
[----:B------:R-:W-:Y:S01]  /*1370*/  @!P4 LOP3.LUT R17, R17, 0x100000, RZ, 0xfc, !PT ;  /* 0x001000001111c812 */ /* 0x000fe200078efcff */
[----:B0-----:R-:W-:-:S08]  /*1380*/  DFMA R2, R14, -R4, 1 ;  /* 0x3ff000000e02742b */ /* 0x001fd00000000804 */
[----:B------:R-:W-:-:S08]  /*1390*/  DFMA R2, R2, R2, R2 ;  /* 0x000000020202722b */ /* 0x000fd00000000002 */
[----:B------:R-:W-:Y:S01]  /*13a0*/  DFMA R14, R14, R2, R14 ;  /* 0x000000020e0e722b */ /* 0x000fe2000000000e */
[----:B------:R-:W-:Y:S01]  /*13b0*/  SEL R3, R11, 0x63400000, !P3 ;  /* 0x634000000b037807 */ /* 0x000fe20005800000 */
[----:B------:R-:W-:-:S03]  /*13c0*/  IMAD.MOV.U32 R2, RZ, RZ, R8 ;  /* 0x000000ffff027224 */ /* 0x000fc600078e0008 */
[----:B------:R-:W-:-:S03]  /*13d0*/  LOP3.LUT R3, R3, 0x800fffff, R9, 0xf8, !PT ;  /* 0x800fffff03037812 */ /* 0x000fc600078ef809 */
[----:B------:R-:W-:-:S03]  /*13e0*/  DFMA R18, R14, -R4, 1 ;  /* 0x3ff000000e12742b */ /* 0x000fc60000000804 */
[----:B------:R-:W-:-:S05]  /*13f0*/  @!P4 DFMA R2, R2, 2, -R16 ;  /* 0x400000000202c82b */ /* 0x000fca0000000810 */
[----:B------:R-:W-:Y:S01]  /*1400*/  DFMA R14, R14, R18, R14 ;  /* 0x000000120e0e722b */ /* 0x000fe2000000000e */
[----:B------:R-:W-:Y:S02]  /*1410*/  IMAD.MOV.U32 R19, RZ, RZ, R10 ;  /* 0x000000ffff137224 */ /* 0x000fe400078e000a */
[----:B------:R-:W-:Y:S01]  /*1420*/  IMAD.MOV.U32 R18, RZ, RZ, R13 ;  /* 0x000000ffff127224 */ /* 0x000fe200078e000d */
[----:B------:R-:W-:Y:S02]  /*1430*/  @!P2 LOP3.LUT R18, R5, 0x7ff00000, RZ, 0xc0, !PT ;  /* 0x7ff000000512a812 */ /* 0x000fe400078ec0ff */
[----:B------:R-:W-:Y:S02]  /*1440*/  @!P4 LOP3.LUT R19, R3, 0x7ff00000, RZ, 0xc0, !PT ;  /* 0x7ff000000313c812 */ /* 0x000fe400078ec0ff */
[----:B------:R-:W-:Y:S01]  /*1450*/  DMUL R16, R14, R2 ;  /* 0x000000020e107228 */ /* 0x000fe20000000000 */
[----:B------:R-:W-:Y:S02]  /*1460*/  VIADD R21, R18, 0xffffffff ;  /* 0xffffffff12157836 */ /* 0x000fe40000000000 */
[----:B------:R-:W-:-:S05]  /*1470*/  VIADD R20, R19, 0xffffffff ;  /* 0xffffffff13147836 */ /* 0x000fca0000000000 */
[----:B------:R-:W-:Y:S01]  /*1480*/  DFMA R12, R16, -R4, R2 ;  /* 0x80000004100c722b */ /* 0x000fe20000000002 */
[----:B------:R-:W-:-:S04]  /*1490*/  ISETP.GT.U32.AND P2, PT, R20, 0x7feffffe, PT ;  /* 0x7feffffe1400780c */ /* 0x000fc80003f44070 */
[----:B------:R-:W-:-:S03]  /*14a0*/  ISETP.GT.U32.OR P2, PT, R21, 0x7feffffe, P2 ;  /* 0x7feffffe1500780c */ /* 0x000fc60001744470 */
[----:B------:R-:W-:-:S10]  /*14b0*/  DFMA R12, R14, R12, R16 ;  /* 0x0000000c0e0c722b */ /* 0x000fd40000000010 */
[----:B------:R-:W-:Y:S05]  /*14c0*/  @P2 BRA `(.L_x_26) ;  /* 0x00000000006c2947 */ /* 0x000fea0003800000 */
[----:B------:R-:W-:-:S04]  /*14d0*/  LOP3.LUT R9, R7, 0x7ff00000, RZ, 0xc0, !PT ;  /* 0x7ff0000007097812 */ /* 0x000fc800078ec0ff */
[CC--:B------:R-:W-:Y:S02]  /*14e0*/  VIADDMNMX R8, R10.reuse, -R9.reuse, 0xb9600000, !PT ;  /* 0xb96000000a087446 */ /* 0x0c0fe40007800909 */
[----:B------:R-:W-:Y:S02]  /*14f0*/  ISETP.GE.U32.AND P2, PT, R10, R9, PT ;  /* 0x000000090a00720c */ /* 0x000fe40003f46070 */
[----:B------:R-:W-:Y:S02]  /*1500*/  VIMNMX R8, PT, PT, R8, 0x46a00000, PT ;  /* 0x46a0000008087848 */ /* 0x000fe40003fe0100 */
[----:B------:R-:W-:-:S05]  /*1510*/  SEL R11, R11, 0x63400000, !P2 ;  /* 0x634000000b0b7807 */ /* 0x000fca0005000000 */
[----:B------:R-:W-:Y:S02]  /*1520*/  IMAD.IADD R14, R8, 0x1, -R11 ;  /* 0x00000001080e7824 */ /* 0x000fe400078e0a0b */
[----:B------:R-:W-:Y:S02]  /*1530*/  IMAD.MOV.U32 R8, RZ, RZ, RZ ;  /* 0x000000ffff087224 */ /* 0x000fe400078e00ff */
[----:B------:R-:W-:-:S06]  /*1540*/  VIADD R9, R14, 0x7fe00000 ;  /* 0x7fe000000e097836 */ /* 0x000fcc0000000000 */
[----:B------:R-:W-:-:S10]  /*1550*/  DMUL R10, R12, R8 ;  /* 0x000000080c0a7228 */ /* 0x000fd40000000000 */
[----:B------:R-:W-:-:S13]  /*1560*/  FSETP.GTU.AND P2, PT, |R11|, 1.469367938527859385e-39, PT ;  /* 0x001000000b00780b */ /* 0x000fda0003f4c200 */
[----:B------:R-:W-:Y:S05]  /*1570*/  @P2 BRA `(.L_x_27) ;  /* 0x0000000000942947 */ /* 0x000fea0003800000 */
[----:B------:R-:W-:Y:S01]  /*1580*/  DFMA R2, R12, -R4, R2 ;  /* 0x800000040c02722b */ /* 0x000fe20000000002 */
[----:B------:R-:W-:-:S09]  /*1590*/  IMAD.MOV.U32 R8, RZ, RZ, RZ ;  /* 0x000000ffff087224 */ /* 0x000fd200078e00ff */
[C---:B------:R-:W-:Y:S02]  /*15a0*/  FSETP.NEU.AND P2, PT, R3.reuse, RZ, PT ;  /* 0x000000ff0300720b */ /* 0x040fe40003f4d000 */
[----:B------:R-:W-:-:S04]  /*15b0*/  LOP3.LUT R7, R3, 0x80000000, R7, 0x48, !PT ;  /* 0x8000000003077812 */ /* 0x000fc800078e4807 */
[----:B------:R-:W-:-:S07]  /*15c0*/  LOP3.LUT R9, R7, R9, RZ, 0xfc, !PT ;  /* 0x0000000907097212 */ /* 0x000fce00078efcff */
[----:B------:R-:W-:Y:S05]  /*15d0*/  @!P2 BRA `(.L_x_27) ;  /* 0x00000000007ca947 */ /* 0x000fea0003800000 */
[----:B------:R-:W-:Y:S01]  /*15e0*/  IMAD.MOV R3, RZ, RZ, -R14 ;  /* 0x000000ffff037224 */ /* 0x000fe200078e0a0e */
[----:B------:R-:W-:Y:S01]  /*15f0*/  DMUL.RP R8, R12, R8 ;  /* 0x000000080c087228 */ /* 0x000fe20000008000 */
[----:B------:R-:W-:-:S06]  /*1600*/  IMAD.MOV.U32 R2, RZ, RZ, RZ ;  /* 0x000000ffff027224 */ /* 0x000fcc00078e00ff */
[----:B------:R-:W-:-:S03]  /*1610*/  DFMA R2, R10, -R2, R12 ;  /* 0x800000020a02722b */ /* 0x000fc6000000000c */
[----:B------:R-:W-:-:S03]  /*1620*/  LOP3.LUT R7, R9, R7, RZ, 0x3c, !PT ;  /* 0x0000000709077212 */ /* 0x000fc600078e3cff */
[----:B------:R-:W-:-:S04]  /*1630*/  IADD3 R2, PT, PT, -R14, -0x43300000, RZ ;  /* 0xbcd000000e027810 */ /* 0x000fc80007ffe1ff */
[----:B------:R-:W-:-:S04]  /*1640*/  FSETP.NEU.AND P2, PT, |R3|, R2, PT ;  /* 0x000000020300720b */ /* 0x000fc80003f4d200 */
[----:B------:R-:W-:Y:S02]  /*1650*/  FSEL R10, R8, R10, !P2 ;  /* 0x0000000a080a7208 */ /* 0x000fe40005000000 */
[----:B------:R-:W-:Y:S01]  /*1660*/  FSEL R11, R7, R11, !P2 ;  /* 0x0000000b070b7208 */ /* 0x000fe20005000000 */
[----:B------:R-:W-:Y:S06]  /*1670*/  BRA `(.L_x_27) ;  /* 0x0000000000547947 */ /* 0x000fec0003800000 */
.L_x_26:
[----:B------:R-:W-:-:S14]  /*1680*/  DSETP.NAN.AND P2, PT, R8, R8, PT ;  /* 0x000000080800722a */ /* 0x000fdc0003f48000 */
[----:B------:R-:W-:Y:S05]  /*1690*/  @P2 BRA `(.L_x_28) ;  /* 0x0000000000442947 */ /* 0x000fea0003800000 */
[----:B------:R-:W-:-:S14]  /*16a0*/  DSETP.NAN.AND P2, PT, R6, R6, PT ;  /* 0x000000060600722a */ /* 0x000fdc0003f48000 */
[----:B------:R-:W-:Y:S05]  /*16b0*/  @P2 BRA `(.L_x_29) ;  /* 0x0000000000302947 */ /* 0x000fea0003800000 */
[----:B------:R-:W-:Y:S01]  /*16c0*/  ISETP.NE.AND P2, PT, R19, R18, PT ;  /* 0x000000121300720c */ /* 0x000fe20003f45270 */
[----:B------:R-:W-:Y:S02]  /*16d0*/  IMAD.MOV.U32 R10, RZ, RZ, 0x0 ;  /* 0x00000000ff0a7424 */ /* 0x000fe400078e00ff */
[----:B------:R-:W-:-:S10]  /*16e0*/  IMAD.MOV.U32 R11, RZ, RZ, -0x80000 ;  /* 0xfff80000ff0b7424 */ /* 0x000fd400078e00ff */
[----:B------:R-:W-:Y:S05]  /*16f0*/  @!P2 BRA `(.L_x_27) ;  /* 0x000000000034a947 */ /* 0x000fea0003800000 */
[----:B------:R-:W-:Y:S02]  /*1700*/  ISETP.NE.AND P2, PT, R19, 0x7ff00000, PT ;  /* 0x7ff000001300780c */ /* 0x000fe40003f45270 */
[----:B------:R-:W-:Y:S02]  /*1710*/  LOP3.LUT R11, R9, 0x80000000, R7, 0x48, !PT ;  /* 0x80000000090b7812 */ /* 0x000fe400078e4807 */
[----:B------:R-:W-:-:S13]  /*1720*/  ISETP.EQ.OR P2, PT, R18, RZ, !P2 ;  /* 0x000000ff1200720c */ /* 0x000fda0005742670 */
[----:B------:R-:W-:Y:S01]  /*1730*/  @P2 LOP3.LUT R2, R11, 0x7ff00000, RZ, 0xfc, !PT ;  /* 0x7ff000000b022812 */ /* 0x000fe200078efcff */
[----:B------:R-:W-:Y:S02]  /*1740*/  @!P2 IMAD.MOV.U32 R10, RZ, RZ, RZ ;  /* 0x000000ffff0aa224 */ /* 0x000fe400078e00ff */
[----:B------:R-:W-:Y:S02]  /*1750*/  @P2 IMAD.MOV.U32 R10, RZ, RZ, RZ ;  /* 0x000000ffff0a2224 */ /* 0x000fe400078e00ff */
[----:B------:R-:W-:Y:S01]  /*1760*/  @P2 IMAD.MOV.U32 R11, RZ, RZ, R2 ;  /* 0x000000ffff0b2224 */ /* 0x000fe200078e0002 */
[----:B------:R-:W-:Y:S06]  /*1770*/  BRA `(.L_x_27) ;  /* 0x0000000000147947 */ /* 0x000fec0003800000 */
.L_x_29:
[----:B------:R-:W-:Y:S01]  /*1780*/  LOP3.LUT R11, R7, 0x80000, RZ, 0xfc, !PT ;  /* 0x00080000070b7812 */ /* 0x000fe200078efcff */
[----:B------:R-:W-:Y:S01]  /*1790*/  IMAD.MOV.U32 R10, RZ, RZ, R6 ;  /* 0x000000ffff0a7224 */ /* 0x000fe200078e0006 */
[----:B------:R-:W-:Y:S06]  /*17a0*/  BRA `(.L_x_27) ;  /* 0x0000000000087947 */ /* 0x000fec0003800000 */
.L_x_28:
[----:B------:R-:W-:Y:S01]  /*17b0*/  LOP3.LUT R11, R9, 0x80000, RZ, 0xfc, !PT ;  /* 0x00080000090b7812 */ /* 0x000fe200078efcff */
[----:B------:R-:W-:-:S07]  /*17c0*/  IMAD.MOV.U32 R10, RZ, RZ, R8 ;  /* 0x000000ffff0a7224 */ /* 0x000fce00078e0008 */
.L_x_27:
[----:B------:R-:W-:Y:S05]  /*17d0*/  BSYNC.RECONVERGENT B2 ;  /* 0x0000000000027941 */ /* 0x000fea0003800200 */
.L_x_25:
[----:B------:R-:W-:Y:S02]  /*17e0*/  IMAD.MOV.U32 R2, RZ, RZ, R0 ;  /* 0x000000ffff027224 */ /* 0x000fe400078e0000 */
[----:B------:R-:W-:-:S04]  /*17f0*/  IMAD.MOV.U32 R3, RZ, RZ, 0x0 ;  /* 0x00000000ff037424 */ /* 0x000fc800078e00ff */
[----:B------:R-:W-:Y:S05]  /*1800*/  RET.REL.NODEC R2 `(weighted_average_and_classify_kernel) ;  /* 0xffffffe402fc7950 */ /* 0x000fea0003c3ffff */
.L_x_30:
[----:B------:R-:W-:-:S00]  /*1810*/  BRA `(.L_x_30) ;  /* 0xfffffffc00fc7947 */ /* 0x000fc0000383ffff */
[----:B------:R-:W-:-:S00]  /*1820*/  NOP ;  /* 0x0000000000007918 */ /* 0x000fc00000000000 */
        /* <DEDUP_REMOVED lines=13> */
.L_x_67:


//--------------------- .text.classify_trend_kernel --------------------------
	.section	.text.classify_trend_kernel,"ax",@progbits
	.align	128
        .global         classify_trend_kernel
        .type           classify_trend_kernel,@function
        .size           classify_trend_kernel,(.L_x_70 - classify_trend_kernel)
        .other          classify_trend_kernel,@"STO_CUDA_ENTRY STV_DEFAULT"
classify_trend_kernel:
.text.classify_trend_kernel:
        /* <DEDUP_REMOVED lines=8> */
[----:B------:R-:W0:Y:S01]  /*0080*/  LDC.64 R6, c[0x0][0x380] ;  /* 0x0000e000ff067b82 */ /* 0x000e220000000a00 */
[----:B------:R-:W1:Y:S01]  /*0090*/  LDCU UR4, c[0x0][0x370] ;  /* 0x00006e00ff0477ac */ /* 0x000e620008000800 */
[----:B------:R-:W2:Y:S06]  /*00a0*/  LDCU.64 UR6, c[0x0][0x358] ;  /* 0x00006b00ff0677ac */ /* 0x000eac0008000a00 */
[----:B------:R-:W3:Y:S01]  /*00b0*/  LDC.64 R8, c[0x0][0x388] ;  /* 0x0000e200ff087b82 */ /* 0x000ee20000000a00 */
[----:B------:R-:W4:Y:S01]  /*00c0*/  LDCU UR5, c[0x0][0x390] ;  /* 0x00007200ff0577ac */ /* 0x000f220008000800 */
[----:B------:R-:W0:Y:S01]  /*00d0*/  LDCU.64 UR8, c[0x0][0x398] ;  /* 0x00007300ff0877ac */ /* 0x000e220008000a00 */
[----:B-1----:R-:W-:-:S07]  /*00e0*/  IMAD R13, R13, UR4, RZ ;  /* 0x000000040d0d7c24 */ /* 0x002fce000f8e02ff */
.L_x_33:
[----:B0-----:R-:W-:-:S05]  /*00f0*/  IMAD.WIDE R2, R0, 0x8, R6 ;  /* 0x0000000800027825 */ /* 0x001fca00078e0206 */
[----:B--2---:R-:W2:Y:S01]  /*0100*/  LDG.E.64.CONSTANT R10, desc[UR6][R2.64] ;  /* 0x00000006020a7981 */ /* 0x004ea2000c1e9b00 */
[----:B------:R-:W-:Y:S01]  /*0110*/  BSSY.RECONVERGENT B0, `(.L_x_31) ;  /* 0x000000a000007945 */ /* 0x000fe20003800200 */
[----:B---3--:R-:W-:Y:S01]  /*0120*/  IMAD.WIDE R4, R0, 0x4, R8 ;  /* 0x0000000400047825 */ /* 0x008fe200078e0208 */
[----:B------:R-:W-:Y:S01]  /*0130*/  MOV R15, RZ ;  /* 0x000000ff000f7202 */ /* 0x000fe20000000f00 */
[----:B--2---:R-:W-:-:S14]  /*0140*/  DSETP.NAN.AND P0, PT, R10, R10, PT ;  /* 0x0000000a0a00722a */ /* 0x004fdc0003f08000 */
[----:B------:R-:W-:Y:S05]  /*0150*/  @P0 BRA `(.L_x_32) ;  /* 0x0000000000140947 */ /* 0x000fea0003800000 */
[----:B------:R-:W-:Y:S01]  /*0160*/  DSETP.GT.AND P0, PT, R10, UR8, PT ;  /* 0x000000080a007e2a */ /* 0x000fe2000bf04000 */
[----:B------:R-:W-:-:S13]  /*0170*/  MOV R15, 0x1 ;  /* 0x00000001000f7802 */ /* 0x000fda0000000f00 */
[----:B------:R-:W0:Y:S02]  /*0180*/  @!P0 LDC.64 R2, c[0x0][0x3a0] ;  /* 0x0000e800ff028b82 */ /* 0x000e240000000a00 */
[----:B0-----:R-:W-:-:S06]  /*0190*/  @!P0 DSETP.GEU.AND P1, PT, R10, R2, PT ;  /* 0x000000020a00822a */ /* 0x001fcc0003f2e000 */
[----:B------:R-:W-:-:S08]  /*01a0*/  @!P0 SEL R15, RZ, 0xffffffff, P1 ;  /* 0xffffffffff0f8807 */ /* 0x000fd00000800000 */
.L_x_32:
[----:B----4-:R-:W-:Y:S05]  /*01b0*/  BSYNC.RECONVERGENT B0 ;  /* 0x0000000000007941 */ /* 0x010fea0003800200 */
.L_x_31:
[----:B------:R1:W-:Y:S01]  /*01c0*/  STG.E desc[UR6][R4.64], R15 ;  /* 0x0000000f04007986 */ /* 0x0003e2000c101906 */
[----:B------:R-:W-:-:S04]  /*01d0*/  IADD3 R0, PT, PT, R13, R0, RZ ;  /* 0x000000000d007210 */ /* 0x000fc80007ffe0ff */
[----:B------:R-:W-:-:S13]  /*01e0*/  ISETP.GE.AND P0, PT, R0, UR5, PT ;  /* 0x0000000500007c0c */ /* 0x000fda000bf06270 */
[----:B-1----:R-:W-:Y:S05]  /*01f0*/  @!P0 BRA `(.L_x_33) ;  /* 0xfffffffc00bc8947 */ /* 0x002fea000383ffff */
[----:B------:R-:W-:Y:S05]  /*0200*/  EXIT ;  /* 0x000000000000794d */ /* 0x000fea0003800000 */
.L_x_34:
        /* <DEDUP_REMOVED lines=15> */
.L_x_70:


//--------------------- .text.weighted_average_signal_kernel --------------------------
	.section	.text.weighted_average_signal_kernel,"ax",@progbits
	.align	128
        .global         weighted_average_signal_kernel
        .type           weighted_average_signal_kernel,@function
        .size           weighted_average_signal_kernel,(.L_x_68 - weighted_average_signal_kernel)
        .other          weighted_average_signal_kernel,@"STO_CUDA_ENTRY STV_DEFAULT"
weighted_average_signal_kernel:
.text.weighted_average_signal_kernel:
        /* <DEDUP_REMOVED lines=14> */
[----:B------:R-:W0:Y:S01]  /*00e0*/  LDC.64 R4, c[0x0][0x390] ;  /* 0x0000e400ff047b82 */ /* 0x000e220000000a00 */
[----:B------:R-:W1:Y:S01]  /*00f0*/  LDCU UR4, c[0x0][0x3a0] ;  /* 0x00007400ff0477ac */ /* 0x000e620008000800 */
[----:B------:R-:W2:Y:S02]  /*0100*/  LDCU UR5, c[0x0][0x39c] ;  /* 0x00007380ff0577ac */ /* 0x000ea40008000800 */
.L_x_36:
[C---:B-1----:R-:W-:Y:S01]  /*0110*/  ISETP.GE.AND P0, PT, R29.reuse, UR4, PT ;  /* 0x000000041d007c0c */ /* 0x042fe2000bf06270 */
[----:B0-----:R-:W-:-:S04]  /*0120*/  IMAD.WIDE R2, R29, 0x8, R4 ;  /* 0x000000081d027825 */ /* 0x001fc800078e0204 */
[----:B------:R-:W-:-:S08]  /*0130*/  IMAD.IADD R29, R26, 0x1, R29 ;  /* 0x000000011a1d7824 */ /* 0x000fd000078e021d */
[----:B------:R3:W-:Y:S04]  /*0140*/  @!P0 STG.E.64 desc[UR6][R2.64], RZ ;  /* 0x000000ff02008986 */ /* 0x0007e8000c101b06 */
[----:B------:R3:W-:Y:S01]  /*0150*/  @P0 STG.E.64 desc[UR6][R2.64], RZ ;  /* 0x000000ff02000986 */ /* 0x0007e2000c101b06 */
[----:B--2---:R-:W-:-:S13]  /*0160*/  ISETP.GE.AND P0, PT, R29, UR5, PT ;  /* 0x000000051d007c0c */ /* 0x004fda000bf06270 */
[----:B---3--:R-:W-:Y:S05]  /*0170*/  @!P0 BRA `(.L_x_36) ;  /* 0xfffffffc00e48947 */ /* 0x008fea000383ffff */
[----:B------:R-:W-:Y:S05]  /*0180*/  EXIT ;  /* 0x000000000000794d */ /* 0x000fea0003800000 */
.L_x_35:
[----:B------:R-:W0:Y:S01]  /*0190*/  LDCU.64 UR8, c[0x0][0x3a8] ;  /* 0x00007500ff0877ac */ /* 0x000e220008000a00 */
[----:B------:R-:W-:-:S12]  /*01a0*/  ULOP3.LUT UR4, UR4, 0x3, URZ, 0xc0, !UPT ;  /* 0x0000000304047892 */ /* 0x000fd8000f8ec0ff */
.L_x_60:
[----:B-1----:R-:W1:Y:S01]  /*01b0*/  LDCU UR5, c[0x0][0x3a0] ;  /* 0x00007400ff0577ac */ /* 0x002e620008000800 */
[----:B------:R-:W-:Y:S01]  /*01c0*/  BSSY.RECONVERGENT B0, `(.L_x_37) ;  /* 0x00000ee000007945 */ /* 0x000fe20003800200 */
[----:B-1----:R-:W-:-:S13]  /*01d0*/  ISETP.GE.AND P0, PT, R29, UR5, PT ;  /* 0x000000051d007c0c */ /* 0x002fda000bf06270 */
[----:B--23--:R-:W-:Y:S05]  /*01e0*/  @!P0 BRA `(.L_x_38) ;  /* 0x0000000c00a08947 */ /* 0x00cfea0003800000 */
        /* <DEDUP_REMOVED lines=13> */
.L_x_48:
        /* <DEDUP_REMOVED lines=16> */
.L_x_41:
[----:B0-----:R-:W-:Y:S05]  /*03c0*/  BSYNC.RECONVERGENT B1 ;  /* 0x0000000000017941 */ /* 0x001fea0003800200 */
.L_x_40:
        /* <DEDUP_REMOVED lines=22> */
.L_x_43:
[----:B------:R-:W-:Y:S05]  /*0530*/  BSYNC.RECONVERGENT B1 ;  /* 0x0000000000017941 */ /* 0x000fea0003800200 */
.L_x_42:
        /* <DEDUP_REMOVED lines=25> */
.L_x_45:
[----:B------:R-:W-:Y:S05]  /*06d0*/  BSYNC.RECONVERGENT B1 ;  /* 0x0000000000017941 */ /* 0x000fea0003800200 */
.L_x_44:
        /* <DEDUP_REMOVED lines=18> */
.L_x_47:
[----:B------:R-:W-:Y:S05]  /*0800*/  BSYNC.RECONVERGENT B1 ;  /* 0x0000000000017941 */ /* 0x000fea0003800200 */
.L_x_46:
        /* <DEDUP_REMOVED lines=14> */
.L_x_39:
        /* <DEDUP_REMOVED lines=23> */
.L_x_51:
[----:B0-----:R-:W-:Y:S05]  /*0a60*/  BSYNC.RECONVERGENT B1 ;  /* 0x0000000000017941 */ /* 0x001fea0003800200 */
.L_x_50:
        /* <DEDUP_REMOVED lines=25> */
.L_x_53:
[----:B------:R-:W-:Y:S05]  /*0c00*/  BSYNC.RECONVERGENT B1 ;  /* 0x0000000000017941 */ /* 0x000fea0003800200 */
.L_x_52:
        /* <DEDUP_REMOVED lines=25> */
.L_x_55:
[----:B------:R-:W-:Y:S05]  /*0da0*/  BSYNC.RECONVERGENT B1 ;  /* 0x0000000000017941 */ /* 0x000fea0003800200 */
.L_x_54:
[C---:B------:R-:W-:Y:S02]  /*0db0*/  DFMA R10, R2.reuse, R10, R4 ;  /* 0x0000000a020a722b */ /* 0x040fe40000000004 */
[----:B------:R-:W-:-:S06]  /*0dc0*/  DSETP.NE.AND P0, PT, R2, RZ, PT ;  /* 0x000000ff0200722a */ /* 0x000fcc0003f05000 */
[----:B------:R-:W-:Y:S02]  /*0dd0*/  FSEL R6, R12, R6, P0 ;  /* 0x000000060c067208 */ /* 0x000fe40000000000 */
[----:B------:R-:W-:Y:S02]  /*0de0*/  FSEL R7, R13, R7, P0 ;  /* 0x000000070d077208 */ /* 0x000fe40000000000 */
[----:B------:R-:W-:Y:S02]  /*0df0*/  FSEL R4, R10, R4, P0 ;  /* 0x000000040a047208 */ /* 0x000fe40000000000 */
[----:B------:R-:W-:-:S07]  /*0e00*/  FSEL R5, R11, R5, P0 ;  /* 0x000000050b057208 */ /* 0x000fce0000000000 */
.L_x_49:
[C---:B------:R-:W-:Y:S02]  /*0e10*/  ISETP.NE.U32.AND P0, PT, R6.reuse, RZ, PT ;  /* 0x000000ff0600720c */ /* 0x040fe40003f05070 */
[----:B------:R-:W-:Y:S02]  /*0e20*/  LOP3.LUT R0, R7, 0x7fffffff, RZ, 0xc0, !PT ;  /* 0x7fffffff07007812 */ /* 0x000fe400078ec0ff */
[----:B------:R-:W-:Y:S02]  /*0e30*/  ISETP.EQ.U32.AND P1, PT, R6, RZ, PT ;  /* 0x000000ff0600720c */ /* 0x000fe40003f22070 */
[----:B------:R-:W-:Y:S02]  /*0e40*/  ISETP.NE.AND.EX P0, PT, R0, 0x7ff00000, PT, P0 ;  /* 0x7ff000000000780c */ /* 0x000fe40003f05300 */
[----:B------:R-:W-:Y:S02]  /*0e50*/  ISETP.GT.U32.AND P2, PT, R6, RZ, PT ;  /* 0x000000ff0600720c */ /* 0x000fe40003f44070 */
[----:B------:R-:W-:-:S04]  /*0e60*/  ISETP.EQ.OR.EX P0, PT, R0, RZ, !P0, P1 ;  /* 0x000000ff0000720c */ /* 0x000fc80004702710 */
[----:B------:R-:W-:-:S13]  /*0e70*/  ISETP.GT.OR.EX P0, PT, R0, 0x7ff00000, P0, P2 ;  /* 0x7ff000000000780c */ /* 0x000fda0000704720 */
[----:B------:R-:W-:Y:S05]  /*0e80*/  @P0 BRA `(.L_x_56) ;  /* 0x0000000000680947 */ /* 0x000fea0003800000 */
[----:B------:R-:W1:Y:S01]  /*0e90*/  MUFU.RCP64H R3, R7 ;  /* 0x0000000700037308 */ /* 0x000e620000001800 */
[----:B------:R-:W-:Y:S01]  /*0ea0*/  IMAD.MOV.U32 R2, RZ, RZ, 0x1 ;  /* 0x00000001ff027424 */ /* 0x000fe200078e00ff */
[----:B------:R-:W-:Y:S01]  /*0eb0*/  FSETP.GEU.AND P1, PT, |R5|, 6.5827683646048100446e-37, PT ;  /* 0x036000000500780b */ /* 0x000fe20003f2e200 */
[----:B------:R-:W-:Y:S04]  /*0ec0*/  BSSY.RECONVERGENT B1, `(.L_x_57) ;  /* 0x0000012000017945 */ /* 0x000fe80003800200 */
[----:B-1----:R-:W-:-:S08]  /*0ed0*/  DFMA R8, R2, -R6, 1 ;  /* 0x3ff000000208742b */ /* 0x002fd00000000806 */
[----:B------:R-:W-:-:S08]  /*0ee0*/  DFMA R8, R8, R8, R8 ;  /* 0x000000080808722b */ /* 0x000fd00000000008 */
[----:B------:R-:W-:-:S08]  /*0ef0*/  DFMA R8, R2, R8, R2 ;  /* 0x000000080208722b */ /* 0x000fd00000000002 */
[----:B------:R-:W-:-:S08]  /*0f00*/  DFMA R2, R8, -R6, 1 ;  /* 0x3ff000000802742b */ /* 0x000fd00000000806 */
[----:B------:R-:W-:-:S08]  /*0f10*/  DFMA R2, R8, R2, R8 ;  /* 0x000000020802722b */ /* 0x000fd00000000008 */
[----:B------:R-:W-:-:S08]  /*0f20*/  DMUL R8, R2, R4 ;  /* 0x0000000402087228 */ /* 0x000fd00000000000 */
[----:B------:R-:W-:-:S08]  /*0f30*/  DFMA R10, R8, -R6, R4 ;  /* 0x80000006080a722b */ /* 0x000fd00000000004 */
[----:B------:R-:W-:-:S10]  /*0f40*/  DFMA R2, R2, R10, R8 ;  /* 0x0000000a0202722b */ /* 0x000fd40000000008 */
[----:B------:R-:W-:-:S05]  /*0f50*/  FFMA R0, RZ, R7, R3 ;  /* 0x00000007ff007223 */ /* 0x000fca0000000003 */
[----:B------:R-:W-:-:S13]  /*0f60*/  FSETP.GT.AND P0, PT, |R0|, 1.469367938527859385e-39, PT ;  /* 0x001000000000780b */ /* 0x000fda0003f04200 */
[----:B------:R-:W-:Y:S05]  /*0f70*/  @P0 BRA P1, `(.L_x_58) ;  /* 0x0000000000180947 */ /* 0x000fea0000800000 */
[----:B------:R-:W-:Y:S01]  /*0f80*/  IMAD.MOV.U32 R8, RZ, RZ, R4 ;  /* 0x000000ffff087224 */ /* 0x000fe200078e0004 */
[----:B------:R-:W-:Y:S01]  /*0f90*/  MOV R0, 0xfc0 ;  /* 0x00000fc000007802 */ /* 0x000fe20000000f00 */
[----:B------:R-:W-:-:S07]  /*0fa0*/  IMAD.MOV.U32 R9, RZ, RZ, R5 ;  /* 0x000000ffff097224 */ /* 0x000fce00078e0005 */
[----:B0-----:R-:W-:Y:S05]  /*0fb0*/  CALL.REL.NOINC `($__internal_1_$__cuda_sm20_div_rn_f64_full) ;  /* 0x0000000000507944 */ /* 0x001fea0003c00000 */
[----:B------:R-:W-:Y:S02]  /*0fc0*/  IMAD.MOV.U32 R2, RZ, RZ, R10 ;  /* 0x000000ffff027224 */ /* 0x000fe400078e000a */
[----:B------:R-:W-:-:S07]  /*0fd0*/  IMAD.MOV.U32 R3, RZ, RZ, R11 ;  /* 0x000000ffff037224 */ /* 0x000fce00078e000b */
.L_x_58:
[----:B0-----:R-:W-:Y:S05]  /*0fe0*/  BSYNC.RECONVERGENT B1 ;  /* 0x0000000000017941 */ /* 0x001fea0003800200 */
.L_x_57:
[----:B------:R-:W0:Y:S02]  /*0ff0*/  LDC.64 R4, c[0x0][0x390] ;  /* 0x0000e400ff047b82 */ /* 0x000e240000000a00 */
[----:B0-----:R-:W-:-:S05]  /*1000*/  IMAD.WIDE R4, R29, 0x8, R4 ;  /* 0x000000081d047825 */ /* 0x001fca00078e0204 */
[----:B------:R2:W-:Y:S01]  /*1010*/  STG.E.64 desc[UR6][R4.64], R2 ;  /* 0x0000000204007986 */ /* 0x0005e2000c101b06 */
[----:B------:R-:W-:Y:S05]  /*1020*/  BRA `(.L_x_59) ;  /* 0x00000000001c7947 */ /* 0x000fea0003800000 */
.L_x_56:
[----:B------:R-:W1:Y:S02]  /*1030*/  LDC.64 R2, c[0x0][0x390] ;  /* 0x0000e400ff027b82 */ /* 0x000e640000000a00 */
[----:B-1----:R-:W-:-:S05]  /*1040*/  IMAD.WIDE R2, R29, 0x8, R2 ;  /* 0x000000081d027825 */ /* 0x002fca00078e0202 */
[----:B------:R1:W-:Y:S01]  /*1050*/  STG.E.64 desc[UR6][R2.64], RZ ;  /* 0x000000ff02007986 */ /* 0x0003e2000c101b06 */
[----:B------:R-:W-:Y:S05]  /*1060*/  BRA `(.L_x_59) ;  /* 0x00000000000c7947 */ /* 0x000fea0003800000 */
.L_x_38:
[----:B------:R-:W1:Y:S02]  /*1070*/  LDC.64 R2, c[0x0][0x390] ;  /* 0x0000e400ff027b82 */ /* 0x000e640000000a00 */
[----:B-1----:R-:W-:-:S05]  /*1080*/  IMAD.WIDE R2, R29, 0x8, R2 ;  /* 0x000000081d027825 */ /* 0x002fca00078e0202 */
[----:B------:R3:W-:Y:S02]  /*1090*/  STG.E.64 desc[UR6][R2.64], RZ ;  /* 0x000000ff02007986 */ /* 0x0007e4000c101b06 */
.L_x_59:
[----:B0-----:R-:W-:Y:S05]  /*10a0*/  BSYNC.RECONVERGENT B0 ;  /* 0x0000000000007941 */ /* 0x001fea0003800200 */
.L_x_37:
[----:B------:R-:W0:Y:S01]  /*10b0*/  LDCU UR5, c[0x0][0x39c] ;  /* 0x00007380ff0577ac */ /* 0x000e220008000800 */
[----:B------:R-:W-:-:S05]  /*10c0*/  IMAD.IADD R29, R26, 0x1, R29 ;  /* 0x000000011a1d7824 */ /* 0x000fca00078e021d */
[----:B0-----:R-:W-:-:S13]  /*10d0*/  ISETP.GE.AND P0, PT, R29, UR5, PT ;  /* 0x000000051d007c0c */ /* 0x001fda000bf06270 */
[----:B------:R-:W-:Y:S05]  /*10e0*/  @!P0 BRA `(.L_x_60) ;  /* 0xfffffff000308947 */ /* 0x000fea000383ffff */
[----:B------:R-:W-:Y:S05]  /*10f0*/  EXIT ;  /* 0x000000000000794d */ /* 0x000fea0003800000 */
        .weak           $__internal_1_$__cuda_sm20_div_rn_f64_full
        .type           $__internal_1_$__cuda_sm20_div_rn_f64_full,@function
        .size           $__internal_1_$__cuda_sm20_div_rn_f64_full,(.L_x_68 - $__internal_1_$__cuda_sm20_div_rn_f64_full)
$__internal_1_$__cuda_sm20_div_rn_f64_full:
        /* <DEDUP_REMOVED lines=67> */
.L_x_62:
        /* <DEDUP_REMOVED lines=16> */
.L_x_65:
[----:B------:R-:W-:Y:S01]  /*1630*/  LOP3.LUT R11, R7, 0x80000, RZ, 0xfc, !PT ;  /* 0x00080000070b7812 */ /* 0x000fe200078efcff */
[----:B------:R-:W-:Y:S01]  /*1640*/  IMAD.MOV.U32 R10, RZ, RZ, R6 ;  /* 0x000000ffff0a7224 */ /* 0x000fe200078e0006 */
[----:B------:R-:W-:Y:S06]  /*1650*/  BRA `(.L_x_63) ;  /* 0x0000000000087947 */ /* 0x000fec0003800000 */
.L_x_64:
[----:B------:R-:W-:Y:S01]  /*1660*/  LOP3.LUT R11, R9, 0x80000, RZ, 0xfc, !PT ;  /* 0x00080000090b7812 */ /* 0x000fe200078efcff */
[----:B------:R-:W-:-:S07]  /*1670*/  IMAD.MOV.U32 R10, RZ, RZ, R8 ;  /* 0x000000ffff0a7224 */ /* 0x000fce00078e0008 */
.L_x_63:
[----:B------:R-:W-:Y:S05]  /*1680*/  BSYNC.RECONVERGENT B2 ;  /* 0x0000000000027941 */ /* 0x000fea0003800200 */
.L_x_61:
[----:B------:R-:W-:Y:S02]  /*1690*/  IMAD.MOV.U32 R2, RZ, RZ, R0 ;  /* 0x000000ffff027224 */ /* 0x000fe400078e0000 */
[----:B------:R-:W-:-:S04]  /*16a0*/  IMAD.MOV.U32 R3, RZ, RZ, 0x0 ;  /* 0x00000000ff037424 */ /* 0x000fc800078e00ff */
[----:B------:R-:W-:Y:S05]  /*16b0*/  RET.REL.NODEC R2 `(weighted_average_signal_kernel) ;  /* 0xffffffe802507950 */ /* 0x000fea0003c3ffff */
.L_x_66:
        /* <DEDUP_REMOVED lines=12> */
.L_x_68:


//--------------------- .nv.shared.reserved.0     --------------------------
	.section	.nv.shared.reserved.0,"aw",@nobits
	.weak		__nv_reservedSMEM_offset_0_alias
	.size		__nv_reservedSMEM_offset_0_alias, 0, 64
	.other		__nv_reservedSMEM_offset_0_alias,@"STO_CUDA_RESERVED_SHARED STV_DEFAULT"
__nv_reservedSMEM_offset_0_alias:
	.zero		0
	.zero		64


//--------------------- .nv.constant0.weighted_average_and_classify_kernel --------------------------
	.section	.nv.constant0.weighted_average_and_classify_kernel,"a",@progbits
	.sectionflags	@""
	.align	4
.nv.constant0.weighted_average_and_classify_kernel:
	.zero		960


//--------------------- .nv.constant0.classify_trend_kernel --------------------------
	.section	.nv.constant0.classify_trend_kernel,"a",@progbits
	.sectionflags	@""
	.align	4
.nv.constant0.classify_trend_kernel:
	.zero		936


//--------------------- .nv.constant0.weighted_average_signal_kernel --------------------------
	.section	.nv.constant0.weighted_average_signal_kernel,"a",@progbits
	.sectionflags	@""
	.align	4
.nv.constant0.weighted_average_signal_kernel:
	.zero		952


//--------------------- SYMBOLS --------------------------

	.type		.nv.reservedSmem.offset0,@object
	.size		.nv.reservedSmem.offset0,0x4
